def matmul_kernel(
    a_ptr,
    b_ptr,
    c_ptr,
    M,
    N,
    K,
    stride_am,
    stride_ak,
    stride_bk,
    stride_bn,
    stride_cm,
    stride_cn,
    BLOCK_M: tl.constexpr,
    BLOCK_N: tl.constexpr,
    BLOCK_K: tl.constexpr,
    GROUP_M: tl.constexpr,
):
    pid = tl.program_id(axis=0)
    num_pid_m = tl.cdiv(M, BLOCK_M)
    num_pid_n = tl.cdiv(N, BLOCK_N)
    num_pid_in_group = GROUP_M * num_pid_n
    group_id = pid // num_pid_in_group
    first_pid_m = group_id * GROUP_M
    group_size_m = min(num_pid_m - first_pid_m, GROUP_M)
    pid_m = first_pid_m + ((pid % num_pid_in_group) % group_size_m)
    pid_n = (pid % num_pid_in_group) // group_size_m

    offs_am = (pid_m * BLOCK_M + tl.arange(0, BLOCK_M)) % M
    offs_bn = (pid_n * BLOCK_N + tl.arange(0, BLOCK_N)) % N
    offs_k = tl.arange(0, BLOCK_K)
    a_ptrs = a_ptr + offs_am[:, None] * stride_am + offs_k[None, :] * stride_ak
    b_ptrs = b_ptr + offs_k[:, None] * stride_bk + offs_bn[None, :] * stride_bn

    acc = tl.zeros((BLOCK_M, BLOCK_N), dtype=tl.float32)
    for kk in range(0, tl.cdiv(K, BLOCK_K)):
        a = tl.load(a_ptrs, mask=offs_k[None, :] < K - kk * BLOCK_K, other=0.0)
        b = tl.load(b_ptrs, mask=offs_k[:, None] < K - kk * BLOCK_K, other=0.0)
        acc = tl.dot(a, b, acc)
        a_ptrs += BLOCK_K * stride_ak
        b_ptrs += BLOCK_K * stride_bk

    c = acc.to(c_ptr.dtype.element_ty)
    offs_cm = pid_m * BLOCK_M + tl.arange(0, BLOCK_M)
    offs_cn = pid_n * BLOCK_N + tl.arange(0, BLOCK_N)
    c_ptrs = c_ptr + offs_cm[:, None] * stride_cm + offs_cn[None, :] * stride_cn
    mask = (offs_cm[:, None] < M) & (offs_cn[None, :] < N)
    tl.store(c_ptrs, c, mask=mask)

# config = {"BLOCK_K": 64, "BLOCK_M": 256, "BLOCK_N": 128, "GROUP_M": 8, "arch": "sm_100", "dtype": "fp32", "num_ctas": 1, "num_stages": 3, "num_warps": 16}
# arch = sm_100


// ===== COMPILED SASS (sm_100a) =====

	.target	sm_100a

	.elftype	@"ET_EXEC"


//--------------------- .note.nv.tkinfo           --------------------------
	.section	.note.nv.tkinfo,"",@"SHT_NOTE"
	.sectionflags	@"SHF_NOTE_NV_TKINFO"
	.tkinfo
        /*0018*/ 	.word	0x00000081
        /*0030*/ 	.string	""
        /*0030*/ 	.string	"ptxas-blackwell"
        /*0030*/ 	.string	"Cuda compilation tools, release 12.9, V12.9.86"
        /*0030*/ 	.string	"Build cuda_12.9.r12.9/compiler.36037853_0"
        /*0030*/ 	.string	"-v  -suppress-debug-info  -lineinfo  -arch sm_100a "



//--------------------- .note.nv.cuver            --------------------------
	.section	.note.nv.cuver,"",@"SHT_NOTE"
	.sectionflags	@"SHF_NOTE_NV_CUVER"
        /*0018*/ 	.short	0x0001
        /*001a*/ 	.short	0x0064
        /*001c*/ 	.short	0x0001
        /*001e*/ 	.short	0x0000
        /*0020*/ 	.short	0x0001
        /*0022*/ 	.short	0x0000


//--------------------- .nv.info                  --------------------------
	.section	.nv.info,"",@"SHT_CUDA_INFO"
	.align	4


	//----- nvinfo : EIATTR_REGCOUNT
	.align		4
        /*0000*/ 	.byte	0x04, 0x2f
        /*0002*/ 	.short	(.L_1 - .L_0)
	.align		4
.L_0:
        /*0004*/ 	.word	index@(matmul_kernel)
        /*0008*/ 	.word	0x00000080


	//----- nvinfo : EIATTR_FRAME_SIZE
	.align		4
.L_1:
        /*000c*/ 	.byte	0x04, 0x11
        /*000e*/ 	.short	(.L_3 - .L_2)
	.align		4
.L_2:
        /*0010*/ 	.word	index@(matmul_kernel)
        /*0014*/ 	.word	0x00000118


	//----- nvinfo : EIATTR_MIN_STACK_SIZE
	.align		4
.L_3:
        /*0018*/ 	.byte	0x04, 0x12
        /*001a*/ 	.short	(.L_5 - .L_4)
	.align		4
.L_4:
        /*001c*/ 	.word	index@(matmul_kernel)
        /*0020*/ 	.word	0x00000118
.L_5:


//--------------------- .nv.info.matmul_kernel    --------------------------
	.section	.nv.info.matmul_kernel,"",@"SHT_CUDA_INFO"
	.sectionflags	@""
	.align	4


	//----- nvinfo : EIATTR_CUDA_API_VERSION
	.align		4
        /*0000*/ 	.byte	0x04, 0x37
        /*0002*/ 	.short	(.L_7 - .L_6)
.L_6:
        /*0004*/ 	.word	0x00000081


	//----- nvinfo : EIATTR_KPARAM_INFO
	.align		4
.L_7:
        /*0008*/ 	.byte	0x04, 0x17
        /*000a*/ 	.short	(.L_9 - .L_8)
.L_8:
        /*000c*/ 	.word	0x00000000
        /*0010*/ 	.short	0x000d
        /*0012*/ 	.short	0x0048
        /*0014*/ 	.byte	0x00, 0xf4, 0x21, 0x00


	//----- nvinfo : EIATTR_KPARAM_INFO
	.align		4
.L_9:
        /*0018*/ 	.byte	0x04, 0x17
        /*001a*/ 	.short	(.L_11 - .L_10)
.L_10:
        /*001c*/ 	.word	0x00000000
        /*0020*/ 	.short	0x000c
        /*0022*/ 	.short	0x0040
        /*0024*/ 	.byte	0x00, 0xf4, 0x21, 0x00


	//----- nvinfo : EIATTR_KPARAM_INFO
	.align		4
.L_11:
        /*0028*/ 	.byte	0x04, 0x17
        /*002a*/ 	.short	(.L_13 - .L_12)
.L_12:
        /*002c*/ 	.word	0x00000000
        /*0030*/ 	.short	0x000b
        /*0032*/ 	.short	0x0038
        /*0034*/ 	.byte	0x00, 0xf0, 0x11, 0x00


	//----- nvinfo : EIATTR_KPARAM_INFO
	.align		4
.L_13:
        /*0038*/ 	.byte	0x04, 0x17
        /*003a*/ 	.short	(.L_15 - .L_14)
.L_14:
        /*003c*/ 	.word	0x00000000
        /*0040*/ 	.short	0x000a
        /*0042*/ 	.short	0x0034
        /*0044*/ 	.byte	0x00, 0xf0, 0x11, 0x00


	//----- nvinfo : EIATTR_KPARAM_INFO
	.align		4
.L_15:
        /*0048*/ 	.byte	0x04, 0x17
        /*004a*/ 	.short	(.L_17 - .L_16)
.L_16:
        /*004c*/ 	.word	0x00000000
        /*0050*/ 	.short	0x0009
        /*0052*/ 	.short	0x0030
        /*0054*/ 	.byte	0x00, 0xf0, 0x11, 0x00


	//----- nvinfo : EIATTR_KPARAM_INFO
	.align		4
.L_17:
        /*0058*/ 	.byte	0x04, 0x17
        /*005a*/ 	.short	(.L_19 - .L_18)
.L_18:
        /*005c*/ 	.word	0x00000000
        /*0060*/ 	.short	0x0008
        /*0062*/ 	.short	0x002c
        /*0064*/ 	.byte	0x00, 0xf0, 0x11, 0x00


	//----- nvinfo : EIATTR_KPARAM_INFO
	.align		4
.L_19:
        /*0068*/ 	.byte	0x04, 0x17
        /*006a*/ 	.short	(.L_21 - .L_20)
.L_20:
        /*006c*/ 	.word	0x00000000
        /*0070*/ 	.short	0x0007
        /*0072*/ 	.short	0x0028
        /*0074*/ 	.byte	0x00, 0xf0, 0x11, 0x00


	//----- nvinfo : EIATTR_KPARAM_INFO
	.align		4
.L_21:
        /*0078*/ 	.byte	0x04, 0x17
        /*007a*/ 	.short	(.L_23 - .L_22)
.L_22:
        /*007c*/ 	.word	0x00000000
        /*0080*/ 	.short	0x0006
        /*0082*/ 	.short	0x0024
        /*0084*/ 	.byte	0x00, 0xf0, 0x11, 0x00


	//----- nvinfo : EIATTR_KPARAM_INFO
	.align		4
.L_23:
        /*0088*/ 	.byte	0x04, 0x17
        /*008a*/ 	.short	(.L_25 - .L_24)
.L_24:
        /*008c*/ 	.word	0x00000000
        /*0090*/ 	.short	0x0005
        /*0092*/ 	.short	0x0020
        /*0094*/ 	.byte	0x00, 0xf0, 0x11, 0x00


	//----- nvinfo : EIATTR_KPARAM_INFO
	.align		4
.L_25:
        /*0098*/ 	.byte	0x04, 0x17
        /*009a*/ 	.short	(.L_27 - .L_26)
.L_26:
        /*009c*/ 	.word	0x00000000
        /*00a0*/ 	.short	0x0004
        /*00a2*/ 	.short	0x001c
        /*00a4*/ 	.byte	0x00, 0xf0, 0x11, 0x00


	//----- nvinfo : EIATTR_KPARAM_INFO
	.align		4
.L_27:
        /*00a8*/ 	.byte	0x04, 0x17
        /*00aa*/ 	.short	(.L_29 - .L_28)
.L_28:
        /*00ac*/ 	.word	0x00000000
        /*00b0*/ 	.short	0x0003
        /*00b2*/ 	.short	0x0018
        /*00b4*/ 	.byte	0x00, 0xf0, 0x11, 0x00


	//----- nvinfo : EIATTR_KPARAM_INFO
	.align		4
.L_29:
        /*00b8*/ 	.byte	0x04, 0x17
        /*00ba*/ 	.short	(.L_31 - .L_30)
.L_30:
        /*00bc*/ 	.word	0x00000000
        /*00c0*/ 	.short	0x0002
        /*00c2*/ 	.short	0x0010
        /*00c4*/ 	.byte	0x00, 0xf4, 0x21, 0x00


	//----- nvinfo : EIATTR_KPARAM_INFO
	.align		4
.L_31:
        /*00c8*/ 	.byte	0x04, 0x17
        /*00ca*/ 	.short	(.L_33 - .L_32)
.L_32:
        /*00cc*/ 	.word	0x00000000
        /*00d0*/ 	.short	0x0001
        /*00d2*/ 	.short	0x0008
        /*00d4*/ 	.byte	0x00, 0xf4, 0x21, 0x00


	//----- nvinfo : EIATTR_KPARAM_INFO
	.align		4
.L_33:
        /*00d8*/ 	.byte	0x04, 0x17
        /*00da*/ 	.short	(.L_35 - .L_34)
.L_34:
        /*00dc*/ 	.word	0x00000000
        /*00e0*/ 	.short	0x0000
        /*00e2*/ 	.short	0x0000
        /*00e4*/ 	.byte	0x00, 0xf4, 0x21, 0x00


	//----- nvinfo : EIATTR_SPARSE_MMA_MASK
	.align		4
.L_35:
        /*00e8*/ 	.byte	0x03, 0x50
        /*00ea*/ 	.short	0x0000


	//----- nvinfo : EIATTR_MAXREG_COUNT
	.align		4
        /*00ec*/ 	.byte	0x03, 0x1b
        /*00ee*/ 	.short	0x0080


	//----- nvinfo : EIATTR_NUM_BARRIERS
	.align		4
        /*00f0*/ 	.byte	0x02, 0x4c
        /*00f2*/ 	.byte	0x01
	.zero		1


	//----- nvinfo : EIATTR_ANNOTATIONS
	.align		4
        /*00f4*/ 	.byte	0x04, 0x55
        /*00f6*/ 	.short	(.L_37 - .L_36)


	//   ....[0]....
.L_36:
        /*00f8*/ 	.word	0x00000001
        /*00fc*/ 	.byte	0xa0, 0x06, 0x00, 0x00, 0x01, 0x00, 0x00, 0x00, 0xd0, 0x06, 0x00, 0x00, 0x01, 0x00, 0x00, 0x00
        /* <DEDUP_REMOVED lines=85> */
        /*065c*/ 	.byte	0xb0, 0x83, 0x00, 0x00


	//----- nvinfo : EIATTR_VRC_CTA_INIT_COUNT
	.align		4
.L_37:
        /*0660*/ 	.byte	0x02, 0x4a
	.zero		1
	.zero		1


	//----- nvinfo : EIATTR_EXIT_INSTR_OFFSETS
	.align		4
        /*0664*/ 	.byte	0x04, 0x1c
        /*0666*/ 	.short	(.L_39 - .L_38)


	//   ....[0]....
.L_38:
        /*0668*/ 	.word	0x00009f90


	//   ....[1]....
        /*066c*/ 	.word	0x00009fb0


	//----- nvinfo : EIATTR_REQNTID
	.align		4
.L_39:
        /*0670*/ 	.byte	0x04, 0x10
        /*0672*/ 	.short	(.L_41 - .L_40)
.L_40:
        /*0674*/ 	.word	0x00000200
        /*0678*/ 	.word	0x00000001
        /*067c*/ 	.word	0x00000001


	//----- nvinfo : EIATTR_CBANK_PARAM_SIZE
	.align		4
.L_41:
        /*0680*/ 	.byte	0x03, 0x19
        /*0682*/ 	.short	0x0050


	//----- nvinfo : EIATTR_PARAM_CBANK
	.align		4
        /*0684*/ 	.byte	0x04, 0x0a
        /*0686*/ 	.short	(.L_43 - .L_42)
	.align		4
.L_42:
        /*0688*/ 	.word	index@(.nv.constant0.matmul_kernel)
        /*068c*/ 	.short	0x0380
        /*068e*/ 	.short	0x0050


	//----- nvinfo : EIATTR_SW_WAR
	.align		4
.L_43:
        /*0690*/ 	.byte	0x04, 0x36
        /*0692*/ 	.short	(.L_45 - .L_44)
.L_44:
        /*0694*/ 	.word	0x00000008
.L_45:


//--------------------- .nv.compat                --------------------------
	.section	.nv.compat,"",@"SHT_CUDA_COMPAT_INFO"
	.align	4
        /*0000*/ 	.byte	0x02, 0x02, 0x01, 0x00, 0x02, 0x05, 0x05, 0x00, 0x02, 0x03, 0x00, 0x00, 0x02, 0x06, 0x01, 0x00


//--------------------- .nv.callgraph             --------------------------
	.section	.nv.callgraph,"",@"SHT_CUDA_CALLGRAPH"
	.align	4
	.sectionentsize	8
	.align		4
        /*0000*/ 	.word	0x00000000
	.align		4
        /*0004*/ 	.word	0xffffffff
	.align		4
        /*0008*/ 	.word	0x00000000
	.align		4
        /*000c*/ 	.word	0xfffffffe
	.align		4
        /*0010*/ 	.word	0x00000000
	.align		4
        /*0014*/ 	.word	0xfffffffd
	.align		4
        /*0018*/ 	.word	0x00000000
	.align		4
        /*001c*/ 	.word	0xfffffffc


//--------------------- .text.matmul_kernel       --------------------------
	.section	.text.matmul_kernel,"ax",@progbits
	.align	128
        .global         matmul_kernel
        .type           matmul_kernel,@function
        .size           matmul_kernel,(.L_x_4 - matmul_kernel)
        .other          matmul_kernel,@"STO_CUDA_ENTRY STV_DEFAULT"
matmul_kernel:
.text.matmul_kernel:
[----:B------:R-:W1:Y:S08]  /*0000*/  LDC R1, c[0x0][0x37c] ;  /* 0x0000df00ff017b82 */ /* 0x000e700000000800 */
[----:B------:R-:W2:Y:S01]  /*0010*/  LDC.64 R102, c[0x0][0x398] ;  /* 0x0000e600ff667b82 */ /* 0x000ea20000000a00 */
[----:B------:R-:W3:Y:S01]  /*0020*/  S2R R5, SR_CTAID.X ;  /* 0x0000000000057919 */ /* 0x000ee20000002500 */
[----:B------:R-:W4:Y:S01]  /*0030*/  LDCU.128 UR8, c[0x0][0x3a0] ;  /* 0x00007400ff0877ac */ /* 0x000f220008000c00 */
[----:B-1----:R-:W-:Y:S01]  /*0040*/  VIADD R1, R1, 0xfffffee8 ;  /* 0xfffffee801017836 */ /* 0x002fe20000000000 */
[----:B------:R-:W1:Y:S01]  /*0050*/  S2R R26, SR_TID.X ;  /* 0x00000000001a7919 */ /* 0x000e620000002100 */
[----:B------:R-:W1:Y:S03]  /*0060*/  LDCU.128 UR20, c[0x0][0x380] ;  /* 0x00007000ff1477ac */ /* 0x000e660008000c00 */
[----:B------:R-:W1:Y:S01]  /*0070*/  S2UR UR7, SR_CgaCtaId ;  /* 0x00000000000779c3 */ /* 0x000e620000008800 */
[----:B------:R-:W1:Y:S01]  /*0080*/  LDCU UR6, c[0x0][0x3b0] ;  /* 0x00007600ff0677ac */ /* 0x000e620008000800 */
[----:B------:R-:W1:Y:S01]  /*0090*/  LDCU.64 UR16, c[0x0][0x358] ;  /* 0x00006b00ff1077ac */ /* 0x000e620008000a00 */
[----:B----4-:R-:W-:Y:S01]  /*00a0*/  UIADD3 UR5, UPT, UPT, UR8, 0x3f, URZ ;  /* 0x0000003f08057890 */ /* 0x010fe2000fffe0ff */
[----:B--2---:R-:W-:-:S03]  /*00b0*/  VIADD R0, R103, 0x7f ;  /* 0x0000007f67007836 */ /* 0x004fc60000000000 */
[----:B------:R-:W-:Y:S02]  /*00c0*/  UISETP.GT.AND UP0, UPT, UR5, 0x3f, UPT ;  /* 0x0000003f0500788c */ /* 0x000fe4000bf04270 */
[----:B------:R-:W-:Y:S02]  /*00d0*/  SHF.R.S32.HI R3, RZ, 0x1f, R0 ;  /* 0x0000001fff037819 */ /* 0x000fe40000011400 */
[----:B------:R-:W-:Y:S02]  /*00e0*/  USEL UR4, URZ, 0x4, !UP0 ;  /* 0x00000004ff047887 */ /* 0x000fe4000c000000 */
[----:B------:R-:W-:Y:S02]  /*00f0*/  LEA.HI R3, R3, R0, RZ, 0x7 ;  /* 0x0000000003037211 */ /* 0x000fe400078f38ff */
[----:B---3--:R-:W-:Y:S02]  /*0100*/  IABS R8, R5 ;  /* 0x0000000500087213 */ /* 0x008fe40000000000 */
[----:B------:R-:W-:Y:S01]  /*0110*/  IMAD.U32 R123, RZ, RZ, UR4 ;  /* 0x00000004ff7b7e24 */ /* 0x000fe2000f8e00ff */
[----:B------:R-:W-:-:S02]  /*0120*/  SHF.R.S32.HI R3, RZ, 0x7, R3 ;  /* 0x00000007ff037819 */ /* 0x000fc40000011403 */
[----:B-1----:R-:W-:-:S03]  /*0130*/  SHF.R.U32.HI R108, RZ, 0x8, R26 ;  /* 0x00000008ff6c7819 */ /* 0x002fc6000001161a */
[----:B------:R-:W-:Y:S01]  /*0140*/  IMAD.SHL.U32 R4, R3, 0x8, RZ ;  /* 0x0000000803047824 */ /* 0x000fe200078e00ff */
[----:B------:R-:W-:-:S04]  /*0150*/  SGXT.U32 R108, R108, 0x1 ;  /* 0x000000016c6c781a */ /* 0x000fc80000000000 */
[-C--:B------:R-:W-:Y:S01]  /*0160*/  IABS R7, R4.reuse ;  /* 0x0000000400077213 */ /* 0x080fe20000000000 */
[C---:B------:R-:W-:Y:S01]  /*0170*/  IMAD R56, R108.reuse, UR10, RZ ;  /* 0x0000000a6c387c24 */ /* 0x040fe2000f8e02ff */
[----:B------:R-:W-:Y:S02]  /*0180*/  IABS R10, R4 ;  /* 0x00000004000a7213 */ /* 0x000fe40000000000 */
[----:B------:R-:W1:Y:S01]  /*0190*/  I2F.RP R0, R7 ;  /* 0x0000000700007306 */ /* 0x000e620000209400 */
[C---:B------:R-:W-:Y:S02]  /*01a0*/  LOP3.LUT R31, R108.reuse, 0x8, RZ, 0xfc, !PT ;  /* 0x000000086c1f7812 */ /* 0x040fe400078efcff */
[----:B------:R-:W-:-:S05]  /*01b0*/  LOP3.LUT R30, R108, 0xc, RZ, 0xfc, !PT ;  /* 0x0000000c6c1e7812 */ /* 0x000fca00078efcff */
[----:B-1----:R-:W1:Y:S02]  /*01c0*/  MUFU.RCP R0, R0 ;  /* 0x0000000000007308 */ /* 0x002e640000001000 */
[----:B-1----:R-:W-:Y:S02]  /*01d0*/  VIADD R2, R0, 0xffffffe ;  /* 0x0ffffffe00027836 */ /* 0x002fe40000000000 */
[----:B------:R-:W-:-:S04]  /*01e0*/  IMAD.MOV R0, RZ, RZ, -R10 ;  /* 0x000000ffff007224 */ /* 0x000fc800078e0a0a */
[----:B------:R1:W2:Y:S02]  /*01f0*/  F2I.FTZ.U32.TRUNC.NTZ R3, R2 ;  /* 0x0000000200037305 */ /* 0x0002a4000021f000 */
[----:B-1----:R-:W-:Y:S02]  /*0200*/  IMAD.MOV.U32 R2, RZ, RZ, RZ ;  /* 0x000000ffff027224 */ /* 0x002fe400078e00ff */
[----:B--2---:R-:W-:-:S04]  /*0210*/  IMAD.MOV R6, RZ, RZ, -R3 ;  /* 0x000000ffff067224 */ /* 0x004fc800078e0a03 */
[----:B------:R-:W-:Y:S02]  /*0220*/  IMAD R9, R6, R7, RZ ;  /* 0x0000000706097224 */ /* 0x000fe400078e02ff */
[----:B------:R-:W-:Y:S01]  /*0230*/  IMAD.MOV.U32 R6, RZ, RZ, R8 ;  /* 0x000000ffff067224 */ /* 0x000fe200078e0008 */
[----:B------:R-:W-:Y:S01]  /*0240*/  LOP3.LUT R8, R108, 0x4, RZ, 0xfc, !PT ;  /* 0x000000046c087812 */ /* 0x000fe200078efcff */
[----:B------:R-:W-:Y:S01]  /*0250*/  IMAD.HI.U32 R3, R3, R9, R2 ;  /* 0x0000000903037227 */ /* 0x000fe200078e0002 */
[----:B------:R-:W-:-:S05]  /*0260*/  LOP3.LUT R9, R26, 0xff, RZ, 0xc0, !PT ;  /* 0x000000ff1a097812 */ /* 0x000fca00078ec0ff */
[----:B------:R-:W-:-:S04]  /*0270*/  IMAD.HI.U32 R3, R3, R6, RZ ;  /* 0x0000000603037227 */ /* 0x000fc800078e00ff */
[----:B------:R-:W-:-:S05]  /*0280*/  IMAD R0, R3, R0, R6 ;  /* 0x0000000003007224 */ /* 0x000fca00078e0206 */
[----:B------:R-:W-:-:S13]  /*0290*/  ISETP.GT.U32.AND P1, PT, R7, R0, PT ;  /* 0x000000000700720c */ /* 0x000fda0003f24070 */
[----:B------:R-:W-:Y:S02]  /*02a0*/  @!P1 IMAD.IADD R0, R0, 0x1, -R7 ;  /* 0x0000000100009824 */ /* 0x000fe400078e0a07 */
[----:B------:R-:W-:Y:S01]  /*02b0*/  @!P1 VIADD R3, R3, 0x1 ;  /* 0x0000000103039836 */ /* 0x000fe20000000000 */
[----:B------:R-:W-:Y:S02]  /*02c0*/  ISETP.NE.AND P1, PT, R4, RZ, PT ;  /* 0x000000ff0400720c */ /* 0x000fe40003f25270 */
[----:B------:R-:W-:Y:S02]  /*02d0*/  ISETP.GE.U32.AND P0, PT, R0, R7, PT ;  /* 0x000000070000720c */ /* 0x000fe40003f06070 */
[----:B------:R-:W-:-:S04]  /*02e0*/  LOP3.LUT R0, R5, R4, RZ, 0x3c, !PT ;  /* 0x0000000405007212 */ /* 0x000fc800078e3cff */
[----:B------:R-:W-:Y:S01]  /*02f0*/  ISETP.GE.AND P2, PT, R0, RZ, PT ;  /* 0x000000ff0000720c */ /* 0x000fe20003f46270 */
[----:B------:R-:W-:-:S06]  /*0300*/  VIADD R0, R102, 0xff ;  /* 0x000000ff66007836 */ /* 0x000fcc0000000000 */
[----:B------:R-:W-:-:S04]  /*0310*/  @P0 VIADD R3, R3, 0x1 ;  /* 0x0000000103030836 */ /* 0x000fc80000000000 */
[----:B------:R-:W-:Y:S01]  /*0320*/  IMAD.MOV.U32 R2, RZ, RZ, R3 ;  /* 0x000000ffff027224 */ /* 0x000fe200078e0003 */
[----:B------:R-:W-:-:S03]  /*0330*/  SHF.R.S32.HI R3, RZ, 0x1f, R0 ;  /* 0x0000001fff037819 */ /* 0x000fc60000011400 */
[----:B------:R-:W-:Y:S01]  /*0340*/  @!P2 IMAD.MOV R2, RZ, RZ, -R2 ;  /* 0x000000ffff02a224 */ /* 0x000fe200078e0a02 */
[----:B------:R-:W-:Y:S02]  /*0350*/  @!P1 LOP3.LUT R2, RZ, R4, RZ, 0x33, !PT ;  /* 0x00000004ff029212 */ /* 0x000fe400078e33ff */
[----:B------:R-:W-:-:S03]  /*0360*/  LEA.HI R3, R3, R0, RZ, 0x8 ;  /* 0x0000000003037211 */ /* 0x000fc600078f40ff */
[----:B------:R-:W-:Y:S02]  /*0370*/  IMAD.SHL.U32 R12, R2, 0x8, RZ ;  /* 0x00000008020c7824 */ /* 0x000fe400078e00ff */
[----:B------:R-:W-:-:S03]  /*0380*/  IMAD.MOV R2, RZ, RZ, -R2 ;  /* 0x000000ffff027224 */ /* 0x000fc600078e0a02 */
[----:B------:R-:W-:Y:S01]  /*0390*/  LEA.HI.SX32 R3, R3, -R12, 0x18 ;  /* 0x8000000c03037211 */ /* 0x000fe200078fc2ff */
[----:B------:R-:W-:Y:S02]  /*03a0*/  IMAD R16, R4, R2, R5 ;  /* 0x0000000204107224 */ /* 0x000fe400078e0205 */
[----:B------:R-:W-:Y:S01]  /*03b0*/  IMAD.MOV.U32 R2, RZ, RZ, RZ ;  /* 0x000000ffff027224 */ /* 0x000fe200078e00ff */
[----:B------:R-:W-:-:S04]  /*03c0*/  VIMNMX R13, PT, PT, R3, 0x8, PT ;  /* 0x00000008030d7848 */ /* 0x000fc80003fe0100 */
[-C--:B------:R-:W-:Y:S02]  /*03d0*/  IABS R6, R13.reuse ;  /* 0x0000000d00067213 */ /* 0x080fe40000000000 */
[----:B------:R-:W-:Y:S02]  /*03e0*/  IABS R4, R13 ;  /* 0x0000000d00047213 */ /* 0x000fe40000000000 */
[----:B------:R-:W1:Y:S08]  /*03f0*/  I2F.RP R0, R6 ;  /* 0x0000000600007306 */ /* 0x000e700000209400 */
[----:B-1----:R-:W1:Y:S02]  /*0400*/  MUFU.RCP R0, R0 ;  /* 0x0000000000007308 */ /* 0x002e640000001000 */
[----:B-1----:R-:W-:Y:S01]  /*0410*/  VIADD R3, R0, 0xffffffe ;  /* 0x0ffffffe00037836 */ /* 0x002fe20000000000 */
[----:B------:R-:W-:-:S05]  /*0420*/  IABS R0, R103 ;  /* 0x0000006700007213 */ /* 0x000fca0000000000 */
[----:B------:R-:W1:Y:S02]  /*0430*/  F2I.FTZ.U32.TRUNC.NTZ R3, R3 ;  /* 0x0000000300037305 */ /* 0x000e64000021f000 */
[----:B-1----:R-:W-:-:S04]  /*0440*/  IMAD.MOV R7, RZ, RZ, -R3 ;  /* 0x000000ffff077224 */ /* 0x002fc800078e0a03 */
[----:B------:R-:W-:Y:S01]  /*0450*/  IMAD.MOV.U32 R5, RZ, RZ, R7 ;  /* 0x000000ffff057224 */ /* 0x000fe200078e0007 */
[----:B------:R-:W-:-:S03]  /*0460*/  IABS R7, R16 ;  /* 0x0000001000077213 */ /* 0x000fc60000000000 */
[----:B------:R-:W-:-:S04]  /*0470*/  IMAD R5, R5, R6, RZ ;  /* 0x0000000605057224 */ /* 0x000fc800078e02ff */
[----:B------:R-:W-:Y:S01]  /*0480*/  IMAD.HI.U32 R2, R3, R5, R2 ;  /* 0x0000000503027227 */ /* 0x000fe200078e0002 */
[----:B------:R-:W-:-:S03]  /*0490*/  SHF.R.S32.HI R5, RZ, 0x8, R26 ;  /* 0x00000008ff057819 */ /* 0x000fc6000001141a */
[----:B------:R-:W-:Y:S01]  /*04a0*/  IMAD.MOV R3, RZ, RZ, -R4 ;  /* 0x000000ffff037224 */ /* 0x000fe200078e0a04 */
[----:B------:R-:W-:Y:S01]  /*04b0*/  SGXT R5, R5, 0x1 ;  /* 0x000000010505781a */ /* 0x000fe20000000200 */
[----:B------:R-:W-:Y:S01]  /*04c0*/  IMAD.HI.U32 R2, R2, R7, RZ ;  /* 0x0000000702027227 */ /* 0x000fe200078e00ff */
[----:B------:R-:W1:Y:S03]  /*04d0*/  I2F.RP R4, R0 ;  /* 0x0000000000047306 */ /* 0x000e660000209400 */
[----:B------:R-:W-:-:S05]  /*04e0*/  IMAD R3, R2, R3, R7 ;  /* 0x0000000302037224 */ /* 0x000fca00078e0207 */
[----:B------:R-:W-:Y:S01]  /*04f0*/  ISETP.GT.U32.AND P1, PT, R6, R3, PT ;  /* 0x000000030600720c */ /* 0x000fe20003f24070 */
[----:B-1----:R-:W1:-:S12]  /*0500*/  MUFU.RCP R4, R4 ;  /* 0x0000000400047308 */ /* 0x002e580000001000 */
[----:B------:R-:W-:Y:S02]  /*0510*/  @!P1 IMAD.IADD R3, R3, 0x1, -R6 ;  /* 0x0000000103039824 */ /* 0x000fe400078e0a06 */
[----:B------:R-:W-:Y:S01]  /*0520*/  @!P1 VIADD R2, R2, 0x1 ;  /* 0x0000000102029836 */ /* 0x000fe20000000000 */
[----:B------:R-:W-:Y:S02]  /*0530*/  ISETP.NE.AND P1, PT, R13, RZ, PT ;  /* 0x000000ff0d00720c */ /* 0x000fe40003f25270 */
[----:B------:R-:W-:Y:S02]  /*0540*/  ISETP.GE.U32.AND P0, PT, R3, R6, PT ;  /* 0x000000060300720c */ /* 0x000fe40003f06070 */
[----:B------:R-:W-:-:S04]  /*0550*/  LOP3.LUT R3, R16, R13, RZ, 0x3c, !PT ;  /* 0x0000000d10037212 */ /* 0x000fc800078e3cff */
[----:B------:R-:W-:Y:S01]  /*0560*/  ISETP.GE.AND P2, PT, R3, RZ, PT ;  /* 0x000000ff0300720c */ /* 0x000fe20003f46270 */
[----:B-1----:R-:W-:Y:S01]  /*0570*/  VIADD R3, R4, 0xffffffe ;  /* 0x0ffffffe04037836 */ /* 0x002fe20000000000 */
[----:B------:R-:W-:-:S05]  /*0580*/  LOP3.LUT R4, R26, 0x1ff, RZ, 0xc0, !PT ;  /* 0x000001ff1a047812 */ /* 0x000fca00078ec0ff */
[----:B------:R-:W-:Y:S01]  /*0590*/  @P0 VIADD R2, R2, 0x1 ;  /* 0x0000000102020836 */ /* 0x000fe20000000000 */
[----:B------:R-:W1:Y:S01]  /*05a0*/  F2I.FTZ.U32.TRUNC.NTZ R3, R3 ;  /* 0x0000000300037305 */ /* 0x000e62000021f000 */
[----:B------:R-:W-:Y:S01]  /*05b0*/  IMAD.SHL.U32 R6, R4, 0x4, RZ ;  /* 0x0000000404067824 */ /* 0x000fe200078e00ff */
[----:B------:R-:W-:Y:S01]  /*05c0*/  ISETP.GE.AND P0, PT, R108, UR8, PT ;  /* 0x000000086c007c0c */ /* 0x000fe2000bf06270 */
[----:B------:R-:W-:Y:S01]  /*05d0*/  IMAD.MOV.U32 R10, RZ, RZ, R2 ;  /* 0x000000ffff0a7224 */ /* 0x000fe200078e0002 */
[----:B------:R-:W-:Y:S01]  /*05e0*/  LOP3.LUT R2, R26, 0x1c0, RZ, 0xc0, !PT ;  /* 0x000001c01a027812 */ /* 0x000fe200078ec0ff */
[----:B------:R-:W-:Y:S02]  /*05f0*/  IMAD.SHL.U32 R4, R9, 0x4, RZ ;  /* 0x0000000409047824 */ /* 0x000fe400078e00ff */
[----:B------:R-:W-:Y:S01]  /*0600*/  @!P2 IMAD.MOV R10, RZ, RZ, -R10 ;  /* 0x000000ffff0aa224 */ /* 0x000fe200078e0a0a */
[----:B------:R-:W-:Y:S02]  /*0610*/  @!P1 LOP3.LUT R10, RZ, R13, RZ, 0x33, !PT ;  /* 0x0000000dff0a9212 */ /* 0x000fe400078e33ff */
[----:B------:R-:W-:-:S02]  /*0620*/  SHF.R.U32.HI R7, RZ, 0x2, R2 ;  /* 0x00000002ff077819 */ /* 0x000fc40000011602 */
[----:B------:R-:W-:Y:S01]  /*0630*/  SHF.R.U32.HI R2, RZ, 0x6, R26 ;  /* 0x00000006ff027819 */ /* 0x000fe2000001161a */
[----:B------:R-:W-:Y:S01]  /*0640*/  IMAD.SHL.U32 R109, R10, 0x80, RZ ;  /* 0x000000800a6d7824 */ /* 0x000fe200078e00ff */
[----:B------:R-:W-:Y:S01]  /*0650*/  LOP3.LUT R5, R4, 0x420, R5, 0x78, !PT ;  /* 0x0000042004057812 */ /* 0x000fe200078e7805 */
[----:B------:R-:W-:Y:S01]  /*0660*/  IMAD.MOV R10, RZ, RZ, -R10 ;  /* 0x000000ffff0a7224 */ /* 0x000fe200078e0a0a */
[----:B------:R-:W-:Y:S01]  /*0670*/  LOP3.LUT R4, R6, R7, RZ, 0x3c, !PT ;  /* 0x0000000706047212 */ /* 0x000fe200078e3cff */
[----:B-1----:R-:W-:Y:S01]  /*0680*/  IMAD.MOV R7, RZ, RZ, -R3 ;  /* 0x000000ffff077224 */ /* 0x002fe200078e0a03 */
[----:B------:R-:W-:Y:S01]  /*0690*/  SGXT.U32 R2, R2, 0x3 ;  /* 0x000000030202781a */ /* 0x000fe20000000000 */
[----:B------:R1:W-:Y:S01]  /*06a0*/  STL [R1+0x48], R5 ;  /* 0x0000480501007387 */ /* 0x0003e20000100800 */
[----:B------:R-:W-:Y:S01]  /*06b0*/  ISETP.GE.AND P1, PT, R8, UR8, PT ;  /* 0x0000000808007c0c */ /* 0x000fe2000bf26270 */
[----:B------:R-:W-:Y:S02]  /*06c0*/  IMAD R7, R7, R0, RZ ;  /* 0x0000000007077224 */ /* 0x000fe400078e02ff */
[----:B------:R2:W-:Y:S01]  /*06d0*/  STL [R1+0xdc], R4 ;  /* 0x0000dc0401007387 */ /* 0x0005e20000100800 */
[----:B------:R-:W-:-:S03]  /*06e0*/  SEL R8, R123, RZ, !P1 ;  /* 0x000000ff7b087207 */ /* 0x000fc60004800000 */
[----:B------:R-:W-:Y:S01]  /*06f0*/  STL [R1+0x110], R109 ;  /* 0x0001106d01007387 */ /* 0x000fe20000100800 */
[----:B------:R-:W-:Y:S02]  /*0700*/  ISETP.NE.U32.AND P4, PT, R8, RZ, PT ;  /* 0x000000ff0800720c */ /* 0x000fe40003f85070 */
[----:B-1----:R-:W-:Y:S01]  /*0710*/  LOP3.LUT R5, R109, R2, RZ, 0xfc, !PT ;  /* 0x000000026d057212 */ /* 0x002fe200078efcff */
[----:B------:R-:W-:Y:S01]  /*0720*/  IMAD.MOV.U32 R2, RZ, RZ, RZ ;  /* 0x000000ffff027224 */ /* 0x000fe200078e00ff */
[----:B--2---:R-:W-:-:S03]  /*0730*/  IABS R4, R102 ;  /* 0x0000006600047213 */ /* 0x004fc60000000000 */
[----:B------:R-:W-:Y:S01]  /*0740*/  IMAD.HI.U32 R3, R3, R7, R2 ;  /* 0x0000000703037227 */ /* 0x000fe200078e0002 */
[----:B------:R-:W-:Y:S01]  /*0750*/  LOP3.LUT R17, R5, 0x78, RZ, 0xfc, !PT ;  /* 0x0000007805117812 */ /* 0x000fe200078efcff */
[----:B------:R-:W1:Y:S01]  /*0760*/  I2F.RP R6, R4 ;  /* 0x0000000400067306 */ /* 0x000e620000209400 */
[----:B------:R-:W-:Y:S02]  /*0770*/  IABS R118, R5 ;  /* 0x0000000500767213 */ /* 0x000fe40000000000 */
[----:B------:R-:W-:Y:S02]  /*0780*/  IABS R14, R17 ;  /* 0x00000011000e7213 */ /* 0x000fe40000000000 */
[----:B------:R-:W-:Y:S01]  /*0790*/  ISETP.GE.AND P3, PT, R17, RZ, PT ;  /* 0x000000ff1100720c */ /* 0x000fe20003f66270 */
[----:B------:R-:W-:Y:S01]  /*07a0*/  IMAD.HI.U32 R7, R3, R118, RZ ;  /* 0x0000007603077227 */ /* 0x000fe200078e00ff */
[C---:B------:R-:W-:Y:S02]  /*07b0*/  LOP3.LUT R17, R5.reuse, 0x18, RZ, 0xfc, !PT ;  /* 0x0000001805117812 */ /* 0x040fe400078efcff */
[----:B------:R-:W-:Y:S01]  /*07c0*/  LOP3.LUT R15, R5, 0x8, RZ, 0xfc, !PT ;  /* 0x00000008050f7812 */ /* 0x000fe200078efcff */
[----:B------:R-:W-:Y:S01]  /*07d0*/  IMAD.HI.U32 R2, R3, R14, RZ ;  /* 0x0000000e03027227 */ /* 0x000fe200078e00ff */
[----:B------:R-:W-:-:S02]  /*07e0*/  IABS R115, R17 ;  /* 0x0000001100737213 */ /* 0x000fc40000000000 */
[----:B------:R-:W-:Y:S01]  /*07f0*/  IABS R117, R15 ;  /* 0x0000000f00757213 */ /* 0x000fe20000000000 */
[----:B------:R-:W-:Y:S01]  /*0800*/  IMAD.MOV R7, RZ, RZ, -R7 ;  /* 0x000000ffff077224 */ /* 0x000fe200078e0a07 */
[----:B-1----:R-:W1:Y:S01]  /*0810*/  MUFU.RCP R6, R6 ;  /* 0x0000000600067308 */ /* 0x002e620000001000 */
[----:B------:R-:W-:Y:S01]  /*0820*/  IMAD.MOV R11, RZ, RZ, -R2 ;  /* 0x000000ffff0b7224 */ /* 0x000fe200078e0a02 */
[----:B------:R-:W-:Y:S01]  /*0830*/  SEL R2, R123, RZ, !P0 ;  /* 0x000000ff7b027207 */ /* 0x000fe20004000000 */
[C---:B------:R-:W-:Y:S01]  /*0840*/  IMAD R118, R0.reuse, R7, R118 ;  /* 0x0000000700767224 */ /* 0x040fe200078e0276 */
[----:B------:R-:W-:Y:S01]  /*0850*/  LOP3.LUT R18, R5, 0x20, RZ, 0xfc, !PT ;  /* 0x0000002005127812 */ /* 0x000fe200078efcff */
[----:B------:R-:W-:Y:S01]  /*0860*/  IMAD R14, R0, R11, R14 ;  /* 0x0000000b000e7224 */ /* 0x000fe200078e020e */
[----:B------:R-:W-:Y:S01]  /*0870*/  ISETP.NE.U32.AND P5, PT, R2, RZ, PT ;  /* 0x000000ff0200720c */ /* 0x000fe20003fa5070 */
[----:B------:R-:W-:Y:S01]  /*0880*/  IMAD R2, R13, R10, R16 ;  /* 0x0000000a0d027224 */ /* 0x000fe200078e0210 */
[C---:B------:R-:W-:Y:S01]  /*0890*/  ISETP.GT.U32.AND P0, PT, R0.reuse, R118, PT ;  /* 0x000000760000720c */ /* 0x040fe20003f04070 */
[----:B------:R-:W-:Y:S01]  /*08a0*/  IMAD.HI.U32 R7, R3, R117, RZ ;  /* 0x0000007503077227 */ /* 0x000fe200078e00ff */
[----:B------:R-:W-:-:S02]  /*08b0*/  ISETP.GT.U32.AND P1, PT, R0, R14, PT ;  /* 0x0000000e0000720c */ /* 0x000fc40003f24070 */
[C---:B------:R-:W-:Y:S01]  /*08c0*/  LOP3.LUT R16, R5.reuse, 0x10, RZ, 0xfc, !PT ;  /* 0x0000001005107812 */ /* 0x040fe200078efcff */
[----:B------:R-:W-:Y:S01]  /*08d0*/  IMAD.MOV R10, RZ, RZ, -R7 ;  /* 0x000000ffff0a7224 */ /* 0x000fe200078e0a07 */
[----:B------:R-:W-:Y:S01]  /*08e0*/  IABS R13, R18 ;  /* 0x00000012000d7213 */ /* 0x000fe20000000000 */
[----:B------:R-:W-:Y:S01]  /*08f0*/  IMAD.IADD R2, R12, 0x1, R2 ;  /* 0x000000010c027824 */ /* 0x000fe200078e0202 */
[----:B------:R-:W-:Y:S01]  /*0900*/  IABS R116, R16 ;  /* 0x0000001000747213 */ /* 0x000fe20000000000 */
[----:B-1----:R-:W-:Y:S01]  /*0910*/  VIADD R6, R6, 0xffffffe ;  /* 0x0ffffffe06067836 */ /* 0x002fe20000000000 */
[C---:B------:R-:W-:Y:S01]  /*0920*/  LOP3.LUT R20, R5.reuse, 0x48, RZ, 0xfc, !PT ;  /* 0x0000004805147812 */ /* 0x040fe200078efcff */
[----:B------:R-:W-:Y:S01]  /*0930*/  IMAD R117, R0, R10, R117 ;  /* 0x0000000a00757224 */ /* 0x000fe200078e0275 */
[----:B------:R-:W-:Y:S01]  /*0940*/  LOP3.LUT R10, R5, 0x28, RZ, 0xfc, !PT ;  /* 0x00000028050a7812 */ /* 0x000fe200078efcff */
[----:B------:R-:W-:Y:S01]  /*0950*/  @!P0 IMAD.IADD R118, R118, 0x1, -R0 ;  /* 0x0000000176768824 */ /* 0x000fe200078e0a00 */
[----:B------:R1:W2:Y:S01]  /*0960*/  F2I.FTZ.U32.TRUNC.NTZ R7, R6 ;  /* 0x0000000600077305 */ /* 0x0002a2000021f000 */
[----:B------:R-:W-:Y:S01]  /*0970*/  IMAD.HI.U32 R8, R3, R116, RZ ;  /* 0x0000007403087227 */ /* 0x000fe200078e00ff */
[----:B------:R-:W-:-:S02]  /*0980*/  ISETP.GT.U32.AND P6, PT, R0, R117, PT ;  /* 0x000000750000720c */ /* 0x000fc40003fc4070 */
[C---:B------:R-:W-:Y:S01]  /*0990*/  LOP3.LUT R22, R5.reuse, 0x58, RZ, 0xfc, !PT ;  /* 0x0000005805167812 */ /* 0x040fe200078efcff */
[----:B------:R-:W-:Y:S01]  /*09a0*/  @!P1 IMAD.IADD R14, R14, 0x1, -R0 ;  /* 0x000000010e0e9824 */ /* 0x000fe200078e0a00 */
[C---:B------:R-:W-:Y:S01]  /*09b0*/  ISETP.GT.U32.AND P1, PT, R0.reuse, R118, PT ;  /* 0x000000760000720c */ /* 0x040fe20003f24070 */
[----:B------:R-:W-:Y:S01]  /*09c0*/  IMAD.MOV R11, RZ, RZ, -R8 ;  /* 0x000000ffff0b7224 */ /* 0x000fe200078e0a08 */
[----:B------:R-:W-:Y:S01]  /*09d0*/  LOP3.LUT R24, R5, 0x60, RZ, 0xfc, !PT ;  /* 0x0000006005187812 */ /* 0x000fe200078efcff */
[----:B------:R-:W-:Y:S01]  /*09e0*/  IMAD.HI.U32 R8, R3, R115, RZ ;  /* 0x0000007303087227 */ /* 0x000fe200078e00ff */
[C---:B------:R-:W-:Y:S02]  /*09f0*/  ISETP.GT.U32.AND P2, PT, R0.reuse, R14, PT ;  /* 0x0000000e0000720c */ /* 0x040fe40003f44070 */
[----:B------:R-:W-:Y:S01]  /*0a00*/  IABS R21, R22 ;  /* 0x0000001600157213 */ /* 0x000fe20000000000 */
[----:B------:R-:W-:Y:S01]  /*0a10*/  IMAD.MOV R8, RZ, RZ, -R8 ;  /* 0x000000ffff087224 */ /* 0x000fe200078e0a08 */
[----:B------:R-:W-:Y:S01]  /*0a20*/  IABS R23, R24 ;  /* 0x0000001800177213 */ /* 0x000fe20000000000 */
[----:B------:R-:W-:-:S02]  /*0a30*/  IMAD R116, R0, R11, R116 ;  /* 0x0000000b00747224 */ /* 0x000fc400078e0274 */
[----:B------:R-:W-:Y:S01]  /*0a40*/  IMAD R115, R0, R8, R115 ;  /* 0x0000000800737224 */ /* 0x000fe200078e0273 */
[----:B------:R-:W-:Y:S01]  /*0a50*/  IABS R8, R10 ;  /* 0x0000000a00087213 */ /* 0x000fe20000000000 */
[--C-:B------:R-:W-:Y:S01]  /*0a60*/  @!P1 IMAD.IADD R118, R118, 0x1, -R0.reuse ;  /* 0x0000000176769824 */ /* 0x100fe200078e0a00 */
[C---:B------:R-:W-:Y:S01]  /*0a70*/  ISETP.GT.U32.AND P0, PT, R0.reuse, R116, PT ;  /* 0x000000740000720c */ /* 0x040fe20003f04070 */
[----:B------:R-:W-:Y:S01]  /*0a80*/  IMAD.MOV.U32 R11, RZ, RZ, R13 ;  /* 0x000000ffff0b7224 */ /* 0x000fe200078e000d */
[----:B------:R-:W-:Y:S01]  /*0a90*/  ISETP.GT.U32.AND P1, PT, R0, R115, PT ;  /* 0x000000730000720c */ /* 0x000fe20003f24070 */
[----:B------:R-:W-:Y:S01]  /*0aa0*/  @!P2 IMAD.IADD R14, R14, 0x1, -R0 ;  /* 0x000000010e0ea824 */ /* 0x000fe200078e0a00 */
[----:B------:R-:W-:Y:S01]  /*0ab0*/  ISETP.GE.AND P2, PT, R15, RZ, PT ;  /* 0x000000ff0f00720c */ /* 0x000fe20003f46270 */
[----:B-1----:R-:W-:-:S04]  /*0ac0*/  IMAD.HI.U32 R6, R3, R11, RZ ;  /* 0x0000000b03067227 */ /* 0x002fc800078e00ff */
[----:B------:R-:W-:Y:S01]  /*0ad0*/  @!P3 IMAD.MOV R14, RZ, RZ, -R14 ;  /* 0x000000ffff0eb224 */ /* 0x000fe200078e0a0e */
[----:B------:R-:W-:Y:S01]  /*0ae0*/  ISETP.GE.AND P3, PT, R5, RZ, PT ;  /* 0x000000ff0500720c */ /* 0x000fe20003f66270 */
[----:B------:R-:W-:Y:S02]  /*0af0*/  IMAD.MOV R6, RZ, RZ, -R6 ;  /* 0x000000ffff067224 */ /* 0x000fe400078e0a06 */
[----:B--2---:R-:W-:Y:S02]  /*0b00*/  IMAD.MOV R13, RZ, RZ, -R7 ;  /* 0x000000ffff0d7224 */ /* 0x004fe400078e0a07 */
[----:B------:R-:W-:Y:S02]  /*0b10*/  IMAD R11, R0, R6, R11 ;  /* 0x00000006000b7224 */ /* 0x000fe400078e020b */
[----:B------:R-:W-:Y:S02]  /*0b20*/  @!P1 IMAD.IADD R115, R115, 0x1, -R0 ;  /* 0x0000000173739824 */ /* 0x000fe400078e0a00 */
[----:B------:R-:W-:-:S02]  /*0b30*/  IMAD R13, R13, R4, RZ ;  /* 0x000000040d0d7224 */ /* 0x000fc400078e02ff */
[----:B------:R-:W-:Y:S01]  /*0b40*/  IMAD.MOV.U32 R6, RZ, RZ, RZ ;  /* 0x000000ffff067224 */ /* 0x000fe200078e00ff */
[----:B------:R-:W-:Y:S01]  /*0b50*/  ISETP.GT.U32.AND P1, PT, R0, R115, PT ;  /* 0x000000730000720c */ /* 0x000fe20003f24070 */
[--C-:B------:R-:W-:Y:S02]  /*0b60*/  @!P6 IMAD.IADD R117, R117, 0x1, -R0.reuse ;  /* 0x000000017575e824 */ /* 0x100fe400078e0a00 */
[----:B------:R-:W-:Y:S02]  /*0b70*/  @!P0 IMAD.IADD R116, R116, 0x1, -R0 ;  /* 0x0000000174748824 */ /* 0x000fe400078e0a00 */
[----:B------:R-:W-:Y:S01]  /*0b80*/  IMAD.HI.U32 R6, R7, R13, R6 ;  /* 0x0000000d07067227 */ /* 0x000fe200078e0006 */
[C---:B------:R-:W-:Y:S02]  /*0b90*/  ISETP.GT.U32.AND P6, PT, R0.reuse, R117, PT ;  /* 0x000000750000720c */ /* 0x040fe40003fc4070 */
[----:B------:R-:W-:Y:S01]  /*0ba0*/  ISETP.GT.U32.AND P0, PT, R0, R116, PT ;  /* 0x000000740000720c */ /* 0x000fe20003f04070 */
[----:B------:R-:W-:Y:S01]  /*0bb0*/  IMAD.HI.U32 R7, R3, R8, RZ ;  /* 0x0000000803077227 */ /* 0x000fe200078e00ff */
[----:B------:R-:W-:-:S03]  /*0bc0*/  LOP3.LUT R13, R5, 0x38, RZ, 0xfc, !PT ;  /* 0x00000038050d7812 */ /* 0x000fc600078efcff */
[----:B------:R-:W-:Y:S01]  /*0bd0*/  @!P3 IMAD.MOV R118, RZ, RZ, -R118 ;  /* 0x000000ffff76b224 */ /* 0x000fe200078e0a76 */
[C---:B------:R-:W-:Y:S01]  /*0be0*/  ISETP.GT.U32.AND P3, PT, R0.reuse, R11, PT ;  /* 0x0000000b0000720c */ /* 0x040fe20003f64070 */
[----:B------:R-:W-:Y:S01]  /*0bf0*/  IMAD.MOV R7, RZ, RZ, -R7 ;  /* 0x000000ffff077224 */ /* 0x000fe200078e0a07 */
[----:B------:R-:W-:Y:S01]  /*0c00*/  IABS R15, R13 ;  /* 0x0000000d000f7213 */ /* 0x000fe20000000000 */
[----:B------:R-:W-:Y:S02]  /*0c10*/  @!P1 IMAD.IADD R115, R115, 0x1, -R0 ;  /* 0x0000000173739824 */ /* 0x000fe400078e0a00 */
[----:B------:R-:W-:Y:S01]  /*0c20*/  IMAD R7, R0, R7, R8 ;  /* 0x0000000700077224 */ /* 0x000fe200078e0208 */
[----:B------:R-:W-:Y:S01]  /*0c30*/  LOP3.LUT R8, R5, 0x30, RZ, 0xfc, !PT ;  /* 0x0000003005087812 */ /* 0x000fe200078efcff */
[--C-:B------:R-:W-:Y:S01]  /*0c40*/  @!P6 IMAD.IADD R117, R117, 0x1, -R0.reuse ;  /* 0x000000017575e824 */ /* 0x100fe200078e0a00 */
[----:B------:R-:W-:Y:S01]  /*0c50*/  ISETP.GE.AND P6, PT, R16, RZ, PT ;  /* 0x000000ff1000720c */ /* 0x000fe20003fc6270 */
[--C-:B------:R-:W-:Y:S01]  /*0c60*/  @!P0 IMAD.IADD R116, R116, 0x1, -R0.reuse ;  /* 0x0000000174748824 */ /* 0x100fe200078e0a00 */
[----:B------:R-:W-:Y:S01]  /*0c70*/  ISETP.GT.U32.AND P1, PT, R0, R7, PT ;  /* 0x000000070000720c */ /* 0x000fe20003f24070 */
[----:B------:R-:W-:Y:S01]  /*0c80*/  @!P2 IMAD.MOV R117, RZ, RZ, -R117 ;  /* 0x000000ffff75a224 */ /* 0x000fe200078e0a75 */
[----:B------:R-:W-:Y:S01]  /*0c90*/  ISETP.GE.AND P0, PT, R17, RZ, PT ;  /* 0x000000ff1100720c */ /* 0x000fe20003f06270 */
[----:B------:R-:W-:Y:S01]  /*0ca0*/  @!P3 IMAD.IADD R11, R11, 0x1, -R0 ;  /* 0x000000010b0bb824 */ /* 0x000fe200078e0a00 */
[----:B------:R-:W-:Y:S01]  /*0cb0*/  IABS R12, R8 ;  /* 0x00000008000c7213 */ /* 0x000fe20000000000 */
[----:B------:R-:W-:Y:S01]  /*0cc0*/  IMAD R28, R2, 0x100, R9 ;  /* 0x00000100021c7824 */ /* 0x000fe200078e0209 */
[----:B------:R-:W-:-:S02]  /*0cd0*/  ISETP.GE.AND P3, PT, R18, RZ, PT ;  /* 0x000000ff1200720c */ /* 0x000fc40003f66270 */
[----:B------:R-:W-:Y:S02]  /*0ce0*/  ISETP.GT.U32.AND P2, PT, R0, R11, PT ;  /* 0x0000000b0000720c */ /* 0x000fe40003f44070 */
[----:B------:R-:W-:Y:S01]  /*0cf0*/  LOP3.LUT R18, R5, 0x40, RZ, 0xfc, !PT ;  /* 0x0000004005127812 */ /* 0x000fe200078efcff */
[----:B------:R-:W-:Y:S01]  /*0d00*/  @!P6 IMAD.MOV R116, RZ, RZ, -R116 ;  /* 0x000000ffff74e224 */ /* 0x000fe200078e0a74 */
[----:B------:R-:W-:Y:S01]  /*0d10*/  ISETP.GE.AND P6, PT, R10, RZ, PT ;  /* 0x000000ff0a00720c */ /* 0x000fe20003fc6270 */
[--C-:B------:R-:W-:Y:S01]  /*0d20*/  @!P1 IMAD.IADD R7, R7, 0x1, -R0.reuse ;  /* 0x0000000107079824 */ /* 0x100fe200078e0a00 */
[----:B------:R-:W-:Y:S01]  /*0d30*/  IABS R16, R18 ;  /* 0x0000001200107213 */ /* 0x000fe20000000000 */
[----:B------:R-:W-:Y:S01]  /*0d40*/  @!P0 IMAD.MOV R115, RZ, RZ, -R115 ;  /* 0x000000ffff738224 */ /* 0x000fe200078e0a73 */
[----:B------:R-:W-:Y:S01]  /*0d50*/  ISETP.GE.AND P0, PT, R8, RZ, PT ;  /* 0x000000ff0800720c */ /* 0x000fe20003f06270 */
[----:B------:R-:W-:Y:S01]  /*0d60*/  IMAD.HI.U32 R8, R3, R12, RZ ;  /* 0x0000000c03087227 */ /* 0x000fe200078e00ff */
[C---:B------:R-:W-:Y:S01]  /*0d70*/  ISETP.GT.U32.AND P1, PT, R0.reuse, R7, PT ;  /* 0x000000070000720c */ /* 0x040fe20003f24070 */
[----:B------:R-:W-:Y:S01]  /*0d80*/  STL [R1+0x104], R28 ;  /* 0x0001041c01007387 */ /* 0x000fe20000100800 */
[----:B------:R-:W-:Y:S01]  /*0d90*/  IABS R17, R20 ;  /* 0x0000001400117213 */ /* 0x000fe20000000000 */
[----:B------:R-:W-:Y:S01]  /*0da0*/  @!P2 IMAD.IADD R11, R11, 0x1, -R0 ;  /* 0x000000010b0ba824 */ /* 0x000fe200078e0a00 */
[----:B------:R-:W-:Y:S01]  /*0db0*/  ISETP.GE.AND P2, PT, R13, RZ, PT ;  /* 0x000000ff0d00720c */ /* 0x000fe20003f46270 */
[----:B------:R-:W-:Y:S01]  /*0dc0*/  IMAD.MOV R13, RZ, RZ, -R8 ;  /* 0x000000ffff0d7224 */ /* 0x000fe200078e0a08 */
[----:B------:R-:W-:Y:S01]  /*0dd0*/  IABS R29, R28 ;  /* 0x0000001c001d7213 */ /* 0x000fe20000000000 */
[----:B------:R-:W-:Y:S01]  /*0de0*/  IMAD.HI.U32 R10, R3, R15, RZ ;  /* 0x0000000f030a7227 */ /* 0x000fe200078e00ff */
[----:B------:R-:W-:Y:S03]  /*0df0*/  STL [R1+0xfc], R56 ;  /* 0x0000fc3801007387 */ /* 0x000fe60000100800 */
[----:B------:R-:W-:Y:S01]  /*0e00*/  IMAD R9, R0, R13, R12 ;  /* 0x0000000d00097224 */ /* 0x000fe200078e020c */
[----:B------:R-:W-:Y:S01]  /*0e10*/  LOP3.LUT R12, R5, 0x50, RZ, 0xfc, !PT ;  /* 0x00000050050c7812 */ /* 0x000fe200078efcff */
[----:B------:R-:W-:-:S02]  /*0e20*/  @!P1 IMAD.IADD R7, R7, 0x1, -R0 ;  /* 0x0000000107079824 */ /* 0x000fc400078e0a00 */
[----:B------:R-:W-:Y:S01]  /*0e30*/  IMAD.MOV R10, RZ, RZ, -R10 ;  /* 0x000000ffff0a7224 */ /* 0x000fe200078e0a0a */
[----:B------:R-:W-:Y:S01]  /*0e40*/  ISETP.GT.U32.AND P1, PT, R0, R9, PT ;  /* 0x000000090000720c */ /* 0x000fe20003f24070 */
[----:B------:R-:W-:Y:S01]  /*0e50*/  IMAD.HI.U32 R2, R3, R16, RZ ;  /* 0x0000001003027227 */ /* 0x000fe200078e00ff */
[----:B------:R-:W-:-:S03]  /*0e60*/  IABS R19, R12 ;  /* 0x0000000c00137213 */ /* 0x000fc60000000000 */
[C---:B------:R-:W-:Y:S02]  /*0e70*/  IMAD R13, R0.reuse, R10, R15 ;  /* 0x0000000a000d7224 */ /* 0x040fe400078e020f */
[----:B------:R-:W-:Y:S02]  /*0e80*/  IMAD.MOV R15, RZ, RZ, -R2 ;  /* 0x000000ffff0f7224 */ /* 0x000fe400078e0a02 */
[----:B------:R-:W-:Y:S01]  /*0e90*/  @!P3 IMAD.MOV R11, RZ, RZ, -R11 ;  /* 0x000000ffff0bb224 */ /* 0x000fe200078e0a0b */
[C---:B------:R-:W-:Y:S01]  /*0ea0*/  ISETP.GT.U32.AND P3, PT, R0.reuse, R13, PT ;  /* 0x0000000d0000720c */ /* 0x040fe20003f64070 */
[----:B------:R-:W-:Y:S01]  /*0eb0*/  IMAD R15, R0, R15, R16 ;  /* 0x0000000f000f7224 */ /* 0x000fe200078e0210 */
[----:B------:R-:W-:Y:S01]  /*0ec0*/  LOP3.LUT R16, R5, 0x68, RZ, 0xfc, !PT ;  /* 0x0000006805107812 */ /* 0x000fe200078efcff */
[----:B------:R-:W-:Y:S02]  /*0ed0*/  @!P1 IMAD.IADD R9, R9, 0x1, -R0 ;  /* 0x0000000109099824 */ /* 0x000fe400078e0a00 */
[----:B------:R-:W-:Y:S01]  /*0ee0*/  IMAD.HI.U32 R2, R3, R19, RZ ;  /* 0x0000001303027227 */ /* 0x000fe200078e00ff */
[----:B------:R-:W-:-:S02]  /*0ef0*/  IABS R25, R16 ;  /* 0x0000001000197213 */ /* 0x000fc40000000000 */
[C---:B------:R-:W-:Y:S01]  /*0f00*/  ISETP.GT.U32.AND P1, PT, R0.reuse, R9, PT ;  /* 0x000000090000720c */ /* 0x040fe20003f24070 */
[----:B------:R-:W-:Y:S01]  /*0f10*/  @!P6 IMAD.MOV R7, RZ, RZ, -R7 ;  /* 0x000000ffff07e224 */ /* 0x000fe200078e0a07 */
[----:B------:R-:W-:Y:S01]  /*0f20*/  ISETP.GT.U32.AND P6, PT, R0, R15, PT ;  /* 0x0000000f0000720c */ /* 0x000fe20003fc4070 */
[----:B------:R-:W-:Y:S02]  /*0f30*/  IMAD.MOV R2, RZ, RZ, -R2 ;  /* 0x000000ffff027224 */ /* 0x000fe400078e0a02 */
[----:B------:R-:W-:-:S04]  /*0f40*/  IMAD.HI.U32 R8, R3, R17, RZ ;  /* 0x0000001103087227 */ /* 0x000fc800078e00ff */
[C---:B------:R-:W-:Y:S02]  /*0f50*/  IMAD R19, R0.reuse, R2, R19 ;  /* 0x0000000200137224 */ /* 0x040fe400078e0213 */
[----:B------:R-:W-:Y:S02]  /*0f60*/  @!P3 IMAD.IADD R13, R13, 0x1, -R0 ;  /* 0x000000010d0db824 */ /* 0x000fe400078e0a00 */
[----:B------:R-:W-:Y:S01]  /*0f70*/  IMAD.MOV R8, RZ, RZ, -R8 ;  /* 0x000000ffff087224 */ /* 0x000fe200078e0a08 */
[C---:B------:R-:W-:Y:S01]  /*0f80*/  ISETP.GT.U32.AND P3, PT, R0.reuse, R19, PT ;  /* 0x000000130000720c */ /* 0x040fe20003f64070 */
[--C-:B------:R-:W-:Y:S02]  /*0f90*/  @!P1 IMAD.IADD R9, R9, 0x1, -R0.reuse ;  /* 0x0000000109099824 */ /* 0x100fe400078e0a00 */
[----:B------:R-:W-:Y:S01]  /*0fa0*/  @!P6 IMAD.IADD R15, R15, 0x1, -R0 ;  /* 0x000000010f0fe824 */ /* 0x000fe200078e0a00 */
[C---:B------:R-:W-:Y:S01]  /*0fb0*/  ISETP.GT.U32.AND P6, PT, R0.reuse, R13, PT ;  /* 0x0000000d0000720c */ /* 0x040fe20003fc4070 */
[----:B------:R-:W-:-:S02]  /*0fc0*/  IMAD R17, R0, R8, R17 ;  /* 0x0000000800117224 */ /* 0x000fc400078e0211 */
[----:B------:R-:W-:-:S03]  /*0fd0*/  IMAD.HI.U32 R8, R3, R21, RZ ;  /* 0x0000001503087227 */ /* 0x000fc600078e00ff */
[C---:B------:R-:W-:Y:S01]  /*0fe0*/  ISETP.GT.U32.AND P1, PT, R0.reuse, R17, PT ;  /* 0x000000110000720c */ /* 0x040fe20003f24070 */
[----:B------:R-:W-:Y:S01]  /*0ff0*/  @!P0 IMAD.MOV R9, RZ, RZ, -R9 ;  /* 0x000000ffff098224 */ /* 0x000fe200078e0a09 */
[----:B------:R-:W-:Y:S01]  /*1000*/  ISETP.GT.U32.AND P0, PT, R0, R15, PT ;  /* 0x0000000f0000720c */ /* 0x000fe20003f04070 */
[----:B------:R-:W-:-:S04]  /*1010*/  IMAD.HI.U32 R10, R3, R23, RZ ;  /* 0x00000017030a7227 */ /* 0x000fc800078e00ff */
[----:B------:R-:W-:Y:S02]  /*1020*/  IMAD.MOV R8, RZ, RZ, -R8 ;  /* 0x000000ffff087224 */ /* 0x000fe400078e0a08 */
[----:B------:R-:W-:Y:S02]  /*1030*/  IMAD.MOV R10, RZ, RZ, -R10 ;  /* 0x000000ffff0a7224 */ /* 0x000fe400078e0a0a */
[C---:B------:R-:W-:Y:S01]  /*1040*/  IMAD R21, R0.reuse, R8, R21 ;  /* 0x0000000800157224 */ /* 0x040fe200078e0215 */
[----:B------:R-:W-:Y:S01]  /*1050*/  LOP3.LUT R8, R5, 0x70, RZ, 0xfc, !PT ;  /* 0x0000007005087812 */ /* 0x000fe200078efcff */
[--C-:B------:R-:W-:Y:S02]  /*1060*/  @!P3 IMAD.IADD R19, R19, 0x1, -R0.reuse ;  /* 0x000000011313b824 */ /* 0x100fe400078e0a00 */
[C---:B------:R-:W-:Y:S01]  /*1070*/  IMAD R23, R0.reuse, R10, R23 ;  /* 0x0000000a00177224 */ /* 0x040fe200078e0217 */
[----:B------:R-:W-:Y:S01]  /*1080*/  IABS R27, R8 ;  /* 0x00000008001b7213 */ /* 0x000fe20000000000 */
[----:B------:R-:W-:Y:S01]  /*1090*/  @!P6 IMAD.IADD R13, R13, 0x1, -R0 ;  /* 0x000000010d0de824 */ /* 0x000fe200078e0a00 */
[C---:B------:R-:W-:Y:S01]  /*10a0*/  ISETP.GT.U32.AND P3, PT, R0.reuse, R19, PT ;  /* 0x000000130000720c */ /* 0x040fe20003f64070 */
[----:B------:R-:W-:Y:S01]  /*10b0*/  IMAD.HI.U32 R5, R3, R25, RZ ;  /* 0x0000001903057227 */ /* 0x000fe200078e00ff */
[----:B------:R-:W-:-:S03]  /*10c0*/  ISETP.GT.U32.AND P6, PT, R0, R21, PT ;  /* 0x000000150000720c */ /* 0x000fc60003fc4070 */
[--C-:B------:R-:W-:Y:S01]  /*10d0*/  @!P0 IMAD.IADD R15, R15, 0x1, -R0.reuse ;  /* 0x000000010f0f8824 */ /* 0x100fe200078e0a00 */
[C---:B------:R-:W-:Y:S01]  /*10e0*/  ISETP.GT.U32.AND P0, PT, R0.reuse, R23, PT ;  /* 0x000000170000720c */ /* 0x040fe20003f04070 */
[----:B------:R-:W-:Y:S02]  /*10f0*/  @!P1 IMAD.IADD R17, R17, 0x1, -R0 ;  /* 0x0000000111119824 */ /* 0x000fe400078e0a00 */
[----:B------:R-:W-:Y:S02]  /*1100*/  IMAD.MOV R5, RZ, RZ, -R5 ;  /* 0x000000ffff057224 */ /* 0x000fe400078e0a05 */
[----:B------:R-:W-:Y:S01]  /*1110*/  IMAD.HI.U32 R3, R3, R27, RZ ;  /* 0x0000001b03037227 */ /* 0x000fe200078e00ff */
[----:B------:R-:W-:-:S03]  /*1120*/  ISETP.GT.U32.AND P1, PT, R0, R17, PT ;  /* 0x000000110000720c */ /* 0x000fc60003f24070 */
[C---:B------:R-:W-:Y:S02]  /*1130*/  IMAD R25, R0.reuse, R5, R25 ;  /* 0x0000000500197224 */ /* 0x040fe400078e0219 */
[--C-:B------:R-:W-:Y:S02]  /*1140*/  @!P3 IMAD.IADD R19, R19, 0x1, -R0.reuse ;  /* 0x000000011313b824 */ /* 0x100fe400078e0a00 */
[--C-:B------:R-:W-:Y:S01]  /*1150*/  @!P6 IMAD.IADD R21, R21, 0x1, -R0.reuse ;  /* 0x000000011515e824 */ /* 0x100fe200078e0a00 */
[----:B------:R-:W-:Y:S01]  /*1160*/  ISETP.GT.U32.AND P3, PT, R0, R25, PT ;  /* 0x000000190000720c */ /* 0x000fe20003f64070 */
[----:B------:R-:W-:Y:S01]  /*1170*/  @!P0 IMAD.IADD R23, R23, 0x1, -R0 ;  /* 0x0000000117178824 */ /* 0x000fe200078e0a00 */
[----:B------:R-:W-:Y:S01]  /*1180*/  ISETP.GE.AND P6, PT, R20, RZ, PT ;  /* 0x000000ff1400720c */ /* 0x000fe20003fc6270 */
[----:B------:R-:W-:Y:S01]  /*1190*/  IMAD.MOV R3, RZ, RZ, -R3 ;  /* 0x000000ffff037224 */ /* 0x000fe200078e0a03 */
[----:B------:R-:W-:Y:S01]  /*11a0*/  ISETP.GE.AND P0, PT, R12, RZ, PT ;  /* 0x000000ff0c00720c */ /* 0x000fe20003f06270 */
[----:B------:R-:W-:-:S02]  /*11b0*/  IMAD.U32 R2, RZ, RZ, UR10 ;  /* 0x0000000aff027e24 */ /* 0x000fc4000f8e00ff */
[----:B------:R-:W-:-:S04]  /*11c0*/  IMAD.HI.U32 R6, R6, R29, RZ ;  /* 0x0000001d06067227 */ /* 0x000fc800078e00ff */
[----:B------:R-:W-:Y:S01]  /*11d0*/  @!P1 IMAD.IADD R17, R17, 0x1, -R0 ;  /* 0x0000000111119824 */ /* 0x000fe200078e0a00 */
[----:B------:R-:W-:Y:S01]  /*11e0*/  ISETP.GE.AND P1, PT, R18, RZ, PT ;  /* 0x000000ff1200720c */ /* 0x000fe20003f26270 */
[----:B------:R-:W-:Y:S02]  /*11f0*/  IMAD R27, R0, R3, R27 ;  /* 0x00000003001b7224 */ /* 0x000fe400078e021b */
[----:B------:R-:W-:Y:S02]  /*1200*/  IMAD R58, R2, 0x2, R56 ;  /* 0x00000002023a7824 */ /* 0x000fe400078e0238 */
[----:B------:R-:W-:Y:S02]  /*1210*/  IMAD.MOV R6, RZ, RZ, -R6 ;  /* 0x000000ffff067224 */ /* 0x000fe400078e0a06 */
[----:B------:R-:W-:Y:S01]  /*1220*/  @!P3 IMAD.IADD R25, R25, 0x1, -R0 ;  /* 0x000000011919b824 */ /* 0x000fe200078e0a00 */
[C---:B------:R-:W-:Y:S01]  /*1230*/  ISETP.GT.U32.AND P3, PT, R0.reuse, R21, PT ;  /* 0x000000150000720c */ /* 0x040fe20003f64070 */
[----:B------:R-:W-:Y:S01]  /*1240*/  @!P6 IMAD.MOV R17, RZ, RZ, -R17 ;  /* 0x000000ffff11e224 */ /* 0x000fe200078e0a11 */
[----:B------:R-:W-:Y:S01]  /*1250*/  ISETP.GT.U32.AND P6, PT, R0, R27, PT ;  /* 0x0000001b0000720c */ /* 0x000fe20003fc4070 */
[----:B------:R-:W-:Y:S01]  /*1260*/  IMAD R60, R2, 0x2, R58 ;  /* 0x00000002023c7824 */ /* 0x000fe200078e023a */
[----:B------:R-:W-:Y:S01]  /*1270*/  STL [R1+0x54], R58 ;  /* 0x0000543a01007387 */ /* 0x000fe20000100800 */
[----:B------:R-:W-:-:S02]  /*1280*/  IMAD R5, R4, R6, R29 ;  /* 0x0000000604057224 */ /* 0x000fc400078e021d */
[----:B------:R-:W-:Y:S01]  /*1290*/  IMAD.MOV.U32 R6, RZ, RZ, R13 ;  /* 0x000000ffff067224 */ /* 0x000fe200078e000d */
[----:B------:R-:W-:Y:S01]  /*12a0*/  STL [R1+0x50], R60 ;  /* 0x0000503c01007387 */ /* 0x000fe20000100800 */
[----:B------:R-:W-:Y:S01]  /*12b0*/  @!P0 IMAD.MOV R19, RZ, RZ, -R19 ;  /* 0x000000ffff138224 */ /* 0x000fe200078e0a13 */
[----:B------:R-:W-:Y:S01]  /*12c0*/  ISETP.GE.AND P0, PT, R22, RZ, PT ;  /* 0x000000ff1600720c */ /* 0x000fe20003f06270 */
[----:B------:R-:W-:Y:S02]  /*12d0*/  IMAD R63, R2, 0x2, R60 ;  /* 0x00000002023f7824 */ /* 0x000fe400078e023c */
[----:B------:R-:W-:Y:S01]  /*12e0*/  @!P2 IMAD.MOV R6, RZ, RZ, -R6 ;  /* 0x000000ffff06a224 */ /* 0x000fe200078e0a06 */
[----:B------:R-:W-:Y:S01]  /*12f0*/  ISETP.GT.U32.AND P2, PT, R0, R23, PT ;  /* 0x000000170000720c */ /* 0x000fe20003f44070 */
[C---:B------:R-:W-:Y:S01]  /*1300*/  IMAD R64, R2.reuse, 0x2, R63 ;  /* 0x0000000202407824 */ /* 0x040fe200078e023f */
[----:B------:R-:W-:Y:S01]  /*1310*/  STL [R1+0x58], R63 ;  /* 0x0000583f01007387 */ /* 0x000fe20000100800 */
[----:B------:R-:W-:Y:S01]  /*1320*/  IMAD.MOV.U32 R10, RZ, RZ, R15 ;  /* 0x000000ffff0a7224 */ /* 0x000fe200078e000f */
[----:B------:R-:W-:Y:S01]  /*1330*/  LOP3.LUT R15, RZ, R103, RZ, 0x33, !PT ;  /* 0x00000067ff0f7212 */ /* 0x000fe200078e33ff */
[----:B------:R-:W-:Y:S01]  /*1340*/  IMAD R66, R2, 0x2, R64 ;  /* 0x0000000202427824 */ /* 0x000fe200078e0240 */
[----:B------:R-:W-:Y:S01]  /*1350*/  STL [R1+0x4c], R64 ;  /* 0x00004c4001007387 */ /* 0x000fe20000100800 */
[--C-:B------:R-:W-:Y:S01]  /*1360*/  @!P3 IMAD.IADD R21, R21, 0x1, -R0.reuse ;  /* 0x000000011515b824 */ /* 0x100fe200078e0a00 */
[----:B------:R-:W-:Y:S01]  /*1370*/  ISETP.GT.U32.AND P3, PT, R4, R5, PT ;  /* 0x000000050400720c */ /* 0x000fe20003f64070 */
[----:B------:R-:W-:Y:S01]  /*1380*/  @!P6 IMAD.IADD R27, R27, 0x1, -R0 ;  /* 0x000000011b1be824 */ /* 0x000fe200078e0a00 */
[----:B------:R-:W-:Y:S01]  /*1390*/  ISETP.GE.AND P6, PT, R31, UR8, PT ;  /* 0x000000081f007c0c */ /* 0x000fe2000bfc6270 */
[----:B------:R-:W-:Y:S01]  /*13a0*/  @!P1 IMAD.MOV R10, RZ, RZ, -R10 ;  /* 0x000000ffff0a9224 */ /* 0x000fe200078e0a0a */
[----:B------:R-:W-:Y:S01]  /*13b0*/  ISETP.GT.U32.AND P1, PT, R0, R25, PT ;  /* 0x000000190000720c */ /* 0x000fe20003f24070 */
[----:B------:R-:W-:Y:S01]  /*13c0*/  IMAD R68, R2, 0x2, R66 ;  /* 0x0000000202447824 */ /* 0x000fe200078e0242 */
[----:B------:R-:W-:Y:S01]  /*13d0*/  SEL R12, R123, RZ, !P6 ;  /* 0x000000ff7b0c7207 */ /* 0x000fe20007000000 */
[----:B------:R-:W-:Y:S01]  /*13e0*/  @!P0 IMAD.MOV R21, RZ, RZ, -R21 ;  /* 0x000000ffff158224 */ /* 0x000fe200078e0a15 */
[----:B------:R-:W-:Y:S01]  /*13f0*/  ISETP.GT.U32.AND P0, PT, R0, R27, PT ;  /* 0x0000001b0000720c */ /* 0x000fe20003f04070 */
[----:B------:R-:W-:Y:S01]  /*1400*/  IMAD R3, R2, 0x2, R68 ;  /* 0x0000000202037824 */ /* 0x000fe200078e0244 */
[----:B------:R-:W-:Y:S01]  /*1410*/  ISETP.GE.AND P6, PT, R8, RZ, PT ;  /* 0x000000ff0800720c */ /* 0x000fe20003fc6270 */
[----:B------:R-:W-:Y:S01]  /*1420*/  @!P2 IMAD.IADD R23, R23, 0x1, -R0 ;  /* 0x000000011717a824 */ /* 0x000fe200078e0a00 */
[----:B------:R-:W-:Y:S01]  /*1430*/  ISETP.GE.AND P2, PT, R24, RZ, PT ;  /* 0x000000ff1800720c */ /* 0x000fe20003f46270 */
[----:B------:R-:W-:Y:S01]  /*1440*/  IMAD R119, R2, 0x2, R3 ;  /* 0x0000000202777824 */ /* 0x000fe200078e0203 */
[----:B------:R-:W-:Y:S01]  /*1450*/  STL [R1+0x4], R66 ;  /* 0x0000044201007387 */ /* 0x000fe20000100800 */
[----:B------:R-:W-:Y:S01]  /*1460*/  @!P3 IMAD.IADD R5, R5, 0x1, -R4 ;  /* 0x000000010505b824 */ /* 0x000fe200078e0a04 */
[----:B------:R-:W-:Y:S01]  /*1470*/  ISETP.GE.AND P3, PT, R30, UR8, PT ;  /* 0x000000081e007c0c */ /* 0x000fe2000bf66270 */
[----:B------:R-:W-:Y:S01]  /*1480*/  IMAD R120, R2, 0x2, R119 ;  /* 0x0000000202787824 */ /* 0x000fe200078e0277 */
[----:B------:R-:W-:Y:S01]  /*1490*/  STL [R1], R68 ;  /* 0x0000004401007387 */ /* 0x000fe20000100800 */
[--C-:B------:R-:W-:Y:S01]  /*14a0*/  @!P1 IMAD.IADD R25, R25, 0x1, -R0.reuse ;  /* 0x0000000119199824 */ /* 0x100fe200078e0a00 */
[----:B------:R-:W-:Y:S01]  /*14b0*/  ISETP.GE.AND P1, PT, R16, RZ, PT ;  /* 0x000000ff1000720c */ /* 0x000fe20003f26270 */
[----:B------:R-:W-:Y:S01]  /*14c0*/  @!P0 IMAD.IADD R27, R27, 0x1, -R0 ;  /* 0x000000011b1b8824 */ /* 0x000fe200078e0a00 */
[----:B------:R-:W-:Y:S01]  /*14d0*/  LOP3.LUT R0, R108, 0x10, RZ, 0xfc, !PT ;  /* 0x000000106c007812 */ /* 0x000fe200078efcff */
[----:B------:R-:W-:Y:S01]  /*14e0*/  IMAD R121, R2, 0x2, R120 ;  /* 0x0000000202797824 */ /* 0x000fe200078e0278 */
[----:B------:R-:W-:Y:S01]  /*14f0*/  ISETP.GE.AND P0, PT, R28, RZ, PT ;  /* 0x000000ff1c00720c */ /* 0x000fe20003f06270 */
[----:B------:R-:W-:Y:S01]  /*1500*/  @!P2 IMAD.MOV R23, RZ, RZ, -R23 ;  /* 0x000000ffff17a224 */ /* 0x000fe200078e0a17 */
[----:B------:R-:W-:Y:S01]  /*1510*/  ISETP.GT.U32.AND P2, PT, R4, R5, PT ;  /* 0x000000050400720c */ /* 0x000fe20003f44070 */
[----:B------:R-:W-:Y:S01]  /*1520*/  @!P6 IMAD.MOV R27, RZ, RZ, -R27 ;  /* 0x000000ffff1be224 */ /* 0x000fe200078e0a1b */
[----:B------:R-:W-:Y:S01]  /*1530*/  ISETP.GE.AND P6, PT, R0, UR8, PT ;  /* 0x0000000800007c0c */ /* 0x000fe2000bfc6270 */
[C---:B------:R-:W-:Y:S01]  /*1540*/  IMAD R122, R2.reuse, 0x2, R121 ;  /* 0x00000002027a7824 */ /* 0x040fe200078e0279 */
[C---:B------:R-:W-:Y:S01]  /*1550*/  SEL R8, R123.reuse, RZ, !P3 ;  /* 0x000000ff7b087207 */ /* 0x040fe20005800000 */
[----:B------:R1:W-:Y:S01]  /*1560*/  STL.64 [R1+0x108], R102 ;  /* 0x0001086601007387 */ /* 0x0003e20000100a00 */
[----:B------:R-:W-:Y:S01]  /*1570*/  SEL R0, R123, RZ, !P6 ;  /* 0x000000ff7b007207 */ /* 0x000fe20007000000 */
[----:B------:R-:W-:Y:S01]  /*1580*/  IMAD R29, R2, 0x2, R122 ;  /* 0x00000002021d7824 */ /* 0x000fe200078e027a */
[----:B------:R-:W-:Y:S01]  /*1590*/  ISETP.NE.AND P6, PT, R102, RZ, PT ;  /* 0x000000ff6600720c */ /* 0x000fe20003fc5270 */
[----:B------:R-:W-:Y:S01]  /*15a0*/  @!P1 IMAD.MOV R25, RZ, RZ, -R25 ;  /* 0x000000ffff199224 */ /* 0x000fe200078e0a19 */
[----:B------:R-:W-:Y:S01]  /*15b0*/  ISETP.NE.U32.AND P1, PT, R12, RZ, PT ;  /* 0x000000ff0c00720c */ /* 0x000fe20003f25070 */
[----:B------:R-:W-:Y:S01]  /*15c0*/  IMAD R31, R2, 0x2, R29 ;  /* 0x00000002021f7824 */ /* 0x000fe200078e021d */
[----:B------:R-:W-:Y:S01]  /*15d0*/  ISETP.NE.U32.AND P3, PT, R8, RZ, PT ;  /* 0x000000ff0800720c */ /* 0x000fe20003f65070 */
[----:B------:R-:W-:Y:S01]  /*15e0*/  @!P2 IMAD.IADD R5, R5, 0x1, -R4 ;  /* 0x000000010505a824 */ /* 0x000fe200078e0a04 */
[----:B------:R-:W-:Y:S01]  /*15f0*/  ISETP.NE.AND P2, PT, R103, RZ, PT ;  /* 0x000000ff6700720c */ /* 0x000fe20003f45270 */
[----:B------:R-:W-:-:S02]  /*1600*/  IMAD R33, R2, 0x2, R31 ;  /* 0x0000000202217824 */ /* 0x000fc400078e021f */
[----:B------:R-:W-:Y:S01]  /*1610*/  @!P0 IMAD.MOV R5, RZ, RZ, -R5 ;  /* 0x000000ffff058224 */ /* 0x000fe200078e0a05 */
[C---:B------:R-:W-:Y:S01]  /*1620*/  SEL R114, R15.reuse, R11, !P2 ;  /* 0x0000000b0f727207 */ /* 0x040fe20005000000 */
[----:B------:R-:W-:Y:S01]  /*1630*/  IMAD R35, R2, 0x2, R33 ;  /* 0x0000000202237824 */ /* 0x000fe200078e0221 */
[----:B------:R-:W-:Y:S01]  /*1640*/  ISETP.NE.U32.AND P0, PT, R0, RZ, PT ;  /* 0x000000ff0000720c */ /* 0x000fe20003f05070 */
[----:B------:R-:W-:Y:S01]  /*1650*/  IMAD.SHL.U32 R62, R66, 0x4, RZ ;  /* 0x00000004423e7824 */ /* 0x000fe200078e00ff */
[----:B------:R-:W-:Y:S01]  /*1660*/  @!P6 LOP3.LUT R5, RZ, R102, RZ, 0x33, !PT ;  /* 0x00000066ff05e212 */ /* 0x000fe200078e33ff */
[----:B------:R-:W-:Y:S01]  /*1670*/  IMAD R37, R2, 0x2, R35 ;  /* 0x0000000202257824 */ /* 0x000fe200078e0223 */
[C---:B------:R-:W-:Y:S01]  /*1680*/  SEL R13, R15.reuse, R7, !P2 ;  /* 0x000000070f0d7207 */ /* 0x040fe20005000000 */
[----:B------:R-:W-:Y:S01]  /*1690*/  IMAD.SHL.U32 R72, R120, 0x4, RZ ;  /* 0x0000000478487824 */ /* 0x000fe200078e00ff */
[----:B------:R-:W-:Y:S01]  /*16a0*/  SEL R12, R15, R9, !P2 ;  /* 0x000000090f0c7207 */ /* 0x000fe20005000000 */
[----:B------:R-:W-:Y:S01]  /*16b0*/  IMAD R16, R5, UR9, RZ ;  /* 0x0000000905107c24 */ /* 0x000fe2000f8e02ff */
[C---:B------:R-:W-:Y:S01]  /*16c0*/  SEL R11, R15.reuse, R6, !P2 ;  /* 0x000000060f0b7207 */ /* 0x040fe20005000000 */
[----:B------:R-:W-:Y:S01]  /*16d0*/  IMAD R39, R2, 0x2, R37 ;  /* 0x0000000202277824 */ /* 0x000fe200078e0225 */
[C---:B------:R-:W-:Y:S01]  /*16e0*/  SEL R118, R15.reuse, R118, !P2 ;  /* 0x000000760f767207 */ /* 0x040fe20005000000 */
[----:B------:R-:W-:Y:S01]  /*16f0*/  IMAD.SHL.U32 R18, R16, 0x4, RZ ;  /* 0x0000000410127824 */ /* 0x000fe200078e00ff */
[C---:B------:R-:W-:Y:S01]  /*1700*/  SEL R117, R15.reuse, R117, !P2 ;  /* 0x000000750f757207 */ /* 0x040fe20005000000 */
[C---:B------:R-:W-:Y:S01]  /*1710*/  IMAD R41, R2.reuse, 0x2, R39 ;  /* 0x0000000202297824 */ /* 0x040fe200078e0227 */
[C---:B------:R-:W-:Y:S01]  /*1720*/  SEL R116, R15.reuse, R116, !P2 ;  /* 0x000000740f747207 */ /* 0x040fe20005000000 */
[----:B------:R2:W-:Y:S01]  /*1730*/  STL [R1+0x8], R16 ;  /* 0x0000081001007387 */ /* 0x0005e20000100800 */
[C---:B------:R-:W-:Y:S01]  /*1740*/  SEL R115, R15.reuse, R115, !P2 ;  /* 0x000000730f737207 */ /* 0x040fe20005000000 */
[C---:B------:R-:W-:Y:S01]  /*1750*/  IMAD R43, R2.reuse, 0x2, R41 ;  /* 0x00000002022b7824 */ /* 0x040fe200078e0229 */
[C---:B------:R-:W-:Y:S01]  /*1760*/  SEL R10, R15.reuse, R10, !P2 ;  /* 0x0000000a0f0a7207 */ /* 0x040fe20005000000 */
[----:B------:R3:W-:Y:S01]  /*1770*/  STL [R1+0x30], R18 ;  /* 0x0000301201007387 */ /* 0x0007e20000100800 */
[C---:B------:R-:W-:Y:S01]  /*1780*/  SEL R9, R15.reuse, R17, !P2 ;  /* 0x000000110f097207 */ /* 0x040fe20005000000 */
[----:B------:R-:W-:Y:S01]  /*1790*/  IMAD R45, R2, 0x2, R43 ;  /* 0x00000002022d7824 */ /* 0x000fe200078e022b */
[C---:B------:R-:W-:Y:S01]  /*17a0*/  SEL R8, R15.reuse, R19, !P2 ;  /* 0x000000130f087207 */ /* 0x040fe20005000000 */
[----:B------:R-:W-:Y:S01]  /*17b0*/  IMAD R118, R118, UR6, RZ ;  /* 0x0000000676767c24 */ /* 0x000fe2000f8e02ff */
[C---:B------:R-:W-:Y:S01]  /*17c0*/  SEL R7, R15.reuse, R21, !P2 ;  /* 0x000000150f077207 */ /* 0x040fe20005000000 */
[C---:B------:R-:W-:Y:S01]  /*17d0*/  IMAD R47, R2.reuse, 0x2, R45 ;  /* 0x00000002022f7824 */ /* 0x040fe200078e022d */
[----:B------:R-:W-:Y:S01]  /*17e0*/  SEL R6, R15, R23, !P2 ;  /* 0x000000170f067207 */ /* 0x000fe20005000000 */
[----:B------:R-:W-:Y:S01]  /*17f0*/  IMAD R117, R117, UR6, RZ ;  /* 0x0000000675757c24 */ /* 0x000fe2000f8e02ff */
[C---:B------:R-:W-:Y:S01]  /*1800*/  SEL R5, R15.reuse, R25, !P2 ;  /* 0x000000190f057207 */ /* 0x040fe20005000000 */
[----:B------:R-:W-:Y:S01]  /*1810*/  IMAD R49, R2, 0x2, R47 ;  /* 0x0000000202317824 */ /* 0x000fe200078e022f */
[C---:B------:R-:W-:Y:S01]  /*1820*/  SEL R4, R15.reuse, R27, !P2 ;  /* 0x0000001b0f047207 */ /* 0x040fe20005000000 */
[----:B------:R-:W-:Y:S01]  /*1830*/  IMAD R116, R116, UR6, RZ ;  /* 0x0000000674747c24 */ /* 0x000fe2000f8e02ff */
[----:B------:R-:W-:Y:S01]  /*1840*/  SEL R0, R15, R14, !P2 ;  /* 0x0000000e0f007207 */ /* 0x000fe20005000000 */
[----:B------:R-:W-:Y:S01]  /*1850*/  IMAD R51, R2, 0x2, R49 ;  /* 0x0000000202337824 */ /* 0x000fe200078e0231 */
[----:B------:R-:W-:Y:S01]  /*1860*/  IADD3 R106, P2, PT, R18, UR20, RZ ;  /* 0x00000014126a7c10 */ /* 0x000fe2000ff5e0ff */
[----:B------:R-:W-:Y:S01]  /*1870*/  IMAD R115, R115, UR6, RZ ;  /* 0x0000000673737c24 */ /* 0x000fe2000f8e02ff */
[----:B-1----:R-:W-:Y:S01]  /*1880*/  LOP3.LUT R102, R26, 0x3f, RZ, 0xc0, !PT ;  /* 0x0000003f1a667812 */ /* 0x002fe200078ec0ff */
[----:B------:R-:W-:Y:S01]  /*1890*/  IMAD R53, R2, 0x2, R51 ;  /* 0x0000000202357824 */ /* 0x000fe200078e0233 */
[----:B------:R-:W-:-:S02]  /*18a0*/  LEA.HI.X.SX32 R107, R16, UR21, 0x2, P2 ;  /* 0x00000015106b7c11 */ /* 0x000fc400090f16ff */
[-C--:B------:R-:W-:Y:S01]  /*18b0*/  LEA R14, P2, R29, R106.reuse, 0x2 ;  /* 0x0000006a1d0e7211 */ /* 0x080fe200078410ff */
[----:B------:R-:W-:Y:S01]  /*18c0*/  IMAD R55, R2, 0x2, R53 ;  /* 0x0000000202377824 */ /* 0x000fe200078e0235 */
[-C--:B--2---:R-:W-:Y:S01]  /*18d0*/  LEA R16, P6, R31, R106.reuse, 0x2 ;  /* 0x0000006a1f107211 */ /* 0x084fe200078c10ff */
[----:B------:R-:W-:Y:S01]  /*18e0*/  IMAD R70, R102, UR11, RZ ;  /* 0x0000000b66467c24 */ /* 0x000fe2000f8e02ff */
[-C--:B------:R-:W-:Y:S01]  /*18f0*/  LEA.HI.X.SX32 R15, R29, R107.reuse, 0x2, P2 ;  /* 0x0000006b1d0f7211 */ /* 0x080fe200010f16ff */
[----:B------:R-:W-:Y:S01]  /*1900*/  IMAD R57, R2, 0x2, R55 ;  /* 0x0000000202397824 */ /* 0x000fe200078e0237 */
[-C--:B---3--:R-:W-:Y:S02]  /*1910*/  LEA R18, P2, R33, R106.reuse, 0x2 ;  /* 0x0000006a21127211 */ /* 0x088fe400078410ff */
[----:B------:R-:W-:Y:S01]  /*1920*/  LEA.HI.X.SX32 R17, R31, R107, 0x2, P6 ;  /* 0x0000006b1f117211 */ /* 0x000fe200030f16ff */
[----:B------:R-:W-:Y:S01]  /*1930*/  STL [R1+0x2c], R70 ;  /* 0x00002c4601007387 */ /* 0x000fe20000100800 */
[----:B------:R-:W-:-:S02]  /*1940*/  LEA R20, P6, R35, R106, 0x2 ;  /* 0x0000006a23147211 */ /* 0x000fc400078c10ff */
[-C--:B------:R-:W-:Y:S01]  /*1950*/  LEA.HI.X.SX32 R19, R33, R107.reuse, 0x2, P2 ;  /* 0x0000006b21137211 */ /* 0x080fe200010f16ff */
[----:B------:R1:W-:Y:S01]  /*1960*/  STL [R1+0x114], R17 ;  /* 0x0001141101007387 */ /* 0x0003e20000100800 */
[-C--:B------:R-:W-:Y:S02]  /*1970*/  LEA R22, P2, R37, R106.reuse, 0x2 ;  /* 0x0000006a25167211 */ /* 0x080fe400078410ff */
[-C--:B------:R-:W-:Y:S01]  /*1980*/  LEA.HI.X.SX32 R21, R35, R107.reuse, 0x2, P6 ;  /* 0x0000006b23157211 */ /* 0x080fe200030f16ff */
[----:B------:R2:W-:Y:S01]  /*1990*/  STL [R1+0xf8], R62 ;  /* 0x0000f83e01007387 */ /* 0x0005e20000100800 */
[-C--:B------:R-:W-:Y:S02]  /*19a0*/  LEA R24, P6, R39, R106.reuse, 0x2 ;  /* 0x0000006a27187211 */ /* 0x080fe400078c10ff */
[-C--:B------:R-:W-:Y:S02]  /*19b0*/  LEA.HI.X.SX32 R23, R37, R107.reuse, 0x2, P2 ;  /* 0x0000006b25177211 */ /* 0x080fe400010f16ff */
[----:B------:R-:W-:Y:S01]  /*19c0*/  LEA R26, P2, R41, R106, 0x2 ;  /* 0x0000006a291a7211 */ /* 0x000fe200078410ff */
[----:B-1----:R-:W-:Y:S01]  /*19d0*/  IMAD.SHL.U32 R17, R68, 0x4, RZ ;  /* 0x0000000444117824 */ /* 0x002fe200078e00ff */
[----:B------:R-:W-:-:S02]  /*19e0*/  LEA.HI.X.SX32 R25, R39, R107, 0x2, P6 ;  /* 0x0000006b27197211 */ /* 0x000fc400030f16ff */
[-C--:B------:R-:W-:Y:S02]  /*19f0*/  LEA R28, P6, R43, R106.reuse, 0x2 ;  /* 0x0000006a2b1c7211 */ /* 0x080fe400078c10ff */
[-C--:B------:R-:W-:Y:S01]  /*1a00*/  LEA.HI.X.SX32 R27, R41, R107.reuse, 0x2, P2 ;  /* 0x0000006b291b7211 */ /* 0x080fe200010f16ff */
[----:B------:R1:W-:Y:S01]  /*1a10*/  STL [R1+0xf4], R17 ;  /* 0x0000f41101007387 */ /* 0x0003e20000100800 */
[-C--:B------:R-:W-:Y:S02]  /*1a20*/  LEA R30, P2, R45, R106.reuse, 0x2 ;  /* 0x0000006a2d1e7211 */ /* 0x080fe400078410ff */
[-C--:B------:R-:W-:Y:S02]  /*1a30*/  LEA.HI.X.SX32 R29, R43, R107.reuse, 0x2, P6 ;  /* 0x0000006b2b1d7211 */ /* 0x080fe400030f16ff */
[-C--:B------:R-:W-:Y:S02]  /*1a40*/  LEA R32, P6, R47, R106.reuse, 0x2 ;  /* 0x0000006a2f207211 */ /* 0x080fe400078c10ff */
[----:B------:R-:W-:Y:S01]  /*1a50*/  LEA.HI.X.SX32 R31, R45, R107, 0x2, P2 ;  /* 0x0000006b2d1f7211 */ /* 0x000fe200010f16ff */
[----:B------:R-:W-:Y:S01]  /*1a60*/  IMAD R45, R2, 0x2, R57 ;  /* 0x00000002022d7824 */ /* 0x000fe200078e0239 */
[----:B------:R-:W-:-:S02]  /*1a70*/  LEA R34, P2, R49, R106, 0x2 ;  /* 0x0000006a31227211 */ /* 0x000fc400078410ff */
[-C--:B------:R-:W-:Y:S01]  /*1a80*/  LEA.HI.X.SX32 R33, R47, R107.reuse, 0x2, P6 ;  /* 0x0000006b2f217211 */ /* 0x080fe200030f16ff */
[C---:B------:R-:W-:Y:S01]  /*1a90*/  IMAD R47, R2.reuse, 0x2, R45 ;  /* 0x00000002022f7824 */ /* 0x040fe200078e022d */
[-C--:B------:R-:W-:Y:S02]  /*1aa0*/  LEA R36, P6, R51, R106.reuse, 0x2 ;  /* 0x0000006a33247211 */ /* 0x080fe400078c10ff */
[-C--:B------:R-:W-:Y:S01]  /*1ab0*/  LEA.HI.X.SX32 R35, R49, R107.reuse, 0x2, P2 ;  /* 0x0000006b31237211 */ /* 0x080fe200010f16ff */
[C---:B------:R-:W-:Y:S01]  /*1ac0*/  IMAD R49, R2.reuse, 0x2, R47 ;  /* 0x0000000202317824 */ /* 0x040fe200078e022f */
[-C--:B------:R-:W-:Y:S02]  /*1ad0*/  LEA R38, P2, R53, R106.reuse, 0x2 ;  /* 0x0000006a35267211 */ /* 0x080fe400078410ff */
[----:B------:R-:W-:Y:S01]  /*1ae0*/  LEA.HI.X.SX32 R37, R51, R107, 0x2, P6 ;  /* 0x0000006b33257211 */ /* 0x000fe200030f16ff */
[----:B------:R-:W-:Y:S01]  /*1af0*/  IMAD R51, R2, 0x2, R49 ;  /* 0x0000000202337824 */ /* 0x000fe200078e0231 */
[----:B------:R-:W-:-:S02]  /*1b00*/  LEA R40, P6, R55, R106, 0x2 ;  /* 0x0000006a37287211 */ /* 0x000fc400078c10ff */
[-C--:B------:R-:W-:Y:S01]  /*1b10*/  LEA.HI.X.SX32 R39, R53, R107.reuse, 0x2, P2 ;  /* 0x0000006b35277211 */ /* 0x080fe200010f16ff */
[----:B------:R-:W-:Y:S01]  /*1b20*/  IMAD R67, R2, 0x2, R51 ;  /* 0x0000000202437824 */ /* 0x000fe200078e0233 */
[-C--:B------:R-:W-:Y:S01]  /*1b30*/  LEA R42, P2, R57, R106.reuse, 0x2 ;  /* 0x0000006a392a7211 */ /* 0x080fe200078410ff */
[----:B------:R-:W-:Y:S01]  /*1b40*/  IMAD.SHL.U32 R2, R70, 0x4, RZ ;  /* 0x0000000446027824 */ /* 0x000fe200078e00ff */
[-C--:B------:R-:W-:Y:S02]  /*1b50*/  LEA.HI.X.SX32 R41, R55, R107.reuse, 0x2, P6 ;  /* 0x0000006b37297211 */ /* 0x080fe400030f16ff */
[-C--:B------:R-:W-:Y:S02]  /*1b60*/  LEA R44, P6, R45, R106.reuse, 0x2 ;  /* 0x0000006a2d2c7211 */ /* 0x080fe400078c10ff */
[----:B------:R-:W-:Y:S02]  /*1b70*/  LEA.HI.X.SX32 R43, R57, R107, 0x2, P2 ;  /* 0x0000006b392b7211 */ /* 0x000fe400010f16ff */
[----:B------:R-:W-:-:S02]  /*1b80*/  LEA R46, P2, R47, R106, 0x2 ;  /* 0x0000006a2f2e7211 */ /* 0x000fc400078410ff */
[-C--:B------:R-:W-:Y:S02]  /*1b90*/  LEA.HI.X.SX32 R45, R45, R107.reuse, 0x2, P6 ;  /* 0x0000006b2d2d7211 */ /* 0x080fe400030f16ff */
[-C--:B------:R-:W-:Y:S02]  /*1ba0*/  LEA R48, P6, R49, R106.reuse, 0x2 ;  /* 0x0000006a31307211 */ /* 0x080fe400078c10ff */
        /* <DEDUP_REMOVED lines=13> */
[-C--:B--2---:R-:W-:Y:S02]  /*1c80*/  IADD3 R62, P2, PT, R62, R106.reuse, RZ ;  /* 0x0000006a3e3e7210 */ /* 0x084fe40007f5e0ff */
[-C--:B------:R-:W-:Y:S02]  /*1c90*/  LEA.HI.X.SX32 R61, R64, R107.reuse, 0x2, P6 ;  /* 0x0000006b403d7211 */ /* 0x080fe400030f16ff */
[----:B------:R-:W-:Y:S01]  /*1ca0*/  IADD3 R64, P6, PT, R17, R106, RZ ;  /* 0x0000006a11407210 */ /* 0x000fe20007fde0ff */
[----:B-1----:R-:W-:Y:S01]  /*1cb0*/  IMAD.SHL.U32 R17, R3, 0x4, RZ ;  /* 0x0000000403117824 */ /* 0x002fe200078e00ff */
[----:B------:R-:W-:-:S02]  /*1cc0*/  LEA.HI.X.SX32 R63, R66, R107, 0x2, P2 ;  /* 0x0000006b423f7211 */ /* 0x000fc400010f16ff */
[CC--:B------:R-:W-:Y:S02]  /*1cd0*/  LEA R66, P2, R67.reuse, R106.reuse, 0x2 ;  /* 0x0000006a43427211 */ /* 0x0c0fe400078410ff */
[-C--:B------:R-:W-:Y:S01]  /*1ce0*/  LEA.HI.X.SX32 R65, R68, R107.reuse, 0x2, P6 ;  /* 0x0000006b44417211 */ /* 0x080fe200030f16ff */
[----:B------:R1:W-:Y:S01]  /*1cf0*/  STL [R1+0xf0], R17 ;  /* 0x0000f01101007387 */ /* 0x0003e20000100800 */
[-C--:B------:R-:W-:Y:S02]  /*1d00*/  LEA.HI.X.SX32 R67, R67, R107.reuse, 0x2, P2 ;  /* 0x0000006b43437211 */ /* 0x080fe400010f16ff */
[----:B------:R-:W-:Y:S02]  /*1d10*/  IADD3 R68, P2, PT, R17, R106, RZ ;  /* 0x0000006a11447210 */ /* 0x000fe40007f5e0ff */
[----:B------:R-:W-:Y:S02]  /*1d20*/  IADD3 R112, P6, PT, R2, UR22, RZ ;  /* 0x0000001602707c10 */ /* 0x000fe4000ffde0ff */
[----:B------:R-:W-:-:S02]  /*1d30*/  LEA.HI.X.SX32 R69, R3, R107, 0x2, P2 ;  /* 0x0000006b03457211 */ /* 0x000fc400010f16ff */
[----:B------:R-:W-:Y:S01]  /*1d40*/  LEA.HI.X.SX32 R113, R70, UR23, 0x2, P6 ;  /* 0x0000001746717c11 */ /* 0x000fe2000b0f16ff */
[----:B-1----:R-:W-:Y:S01]  /*1d50*/  IMAD.SHL.U32 R17, R119, 0x4, RZ ;  /* 0x0000000477117824 */ /* 0x002fe200078e00ff */
[----:B------:R-:W-:-:S04]  /*1d60*/  LOP3.LUT R103, R108, 0x14, RZ, 0xfc, !PT ;  /* 0x000000146c677812 */ /* 0x000fc800078efcff */
[----:B------:R1:W-:Y:S01]  /*1d70*/  STL [R1+0xec], R17 ;  /* 0x0000ec1101007387 */ /* 0x0003e20000100800 */
[----:B------:R-:W-:-:S03]  /*1d80*/  IADD3 R70, P2, PT, R17, R106, RZ ;  /* 0x0000006a11467210 */ /* 0x000fc60007f5e0ff */
[----:B------:R2:W-:Y:S01]  /*1d90*/  STL [R1+0xe8], R72 ;  /* 0x0000e84801007387 */ /* 0x0005e20000100800 */
[----:B------:R-:W-:Y:S01]  /*1da0*/  LEA.HI.X.SX32 R71, R119, R107, 0x2, P2 ;  /* 0x0000006b77477211 */ /* 0x000fe200010f16ff */
[----:B-1----:R-:W-:Y:S01]  /*1db0*/  IMAD.SHL.U32 R17, R121, 0x4, RZ ;  /* 0x0000000479117824 */ /* 0x002fe200078e00ff */
[----:B--2---:R-:W-:-:S04]  /*1dc0*/  IADD3 R72, P2, PT, R72, R106, RZ ;  /* 0x0000006a48487210 */ /* 0x004fc80007f5e0ff */
[----:B------:R1:W-:Y:S01]  /*1dd0*/  STL [R1+0xe4], R17 ;  /* 0x0000e41101007387 */ /* 0x0003e20000100800 */
[----:B------:R-:W-:-:S03]  /*1de0*/  LEA.HI.X.SX32 R73, R120, R107, 0x2, P2 ;  /* 0x0000006b78497211 */ /* 0x000fc600010f16ff */
[----:B------:R-:W2:Y:S01]  /*1df0*/  LDL R109, [R1+0x48] ;  /* 0x00004800016d7983 */ /* 0x000ea20000100800 */
[----:B------:R-:W-:Y:S02]  /*1e00*/  IADD3 R74, P2, PT, R17, R106, RZ ;  /* 0x0000006a114a7210 */ /* 0x000fe40007f5e0ff */
[-C--:B------:R-:W-:Y:S02]  /*1e10*/  LEA R78, P6, R117, R112.reuse, 0x2 ;  /* 0x00000070754e7211 */ /* 0x080fe400078c10ff */
[----:B------:R-:W-:Y:S02]  /*1e20*/  LEA.HI.X.SX32 R75, R121, R107, 0x2, P2 ;  /* 0x0000006b794b7211 */ /* 0x000fe400010f16ff */
[----:B------:R-:W-:Y:S01]  /*1e30*/  LEA R76, P2, R118, R112, 0x2 ;  /* 0x00000070764c7211 */ /* 0x000fe200078410ff */
[----:B------:R-:W-:Y:S01]  /*1e40*/  IMAD R114, R114, UR6, RZ ;  /* 0x0000000672727c24 */ /* 0x000fe2000f8e02ff */
[-C--:B------:R-:W-:Y:S01]  /*1e50*/  LEA.HI.X.SX32 R79, R117, R113.reuse, 0x2, P6 ;  /* 0x00000071754f7211 */ /* 0x080fe200030f16ff */
[----:B------:R-:W-:Y:S01]  /*1e60*/  IMAD R13, R13, UR6, RZ ;  /* 0x000000060d0d7c24 */ /* 0x000fe2000f8e02ff */
[----:B------:R-:W-:-:S02]  /*1e70*/  LEA.HI.X.SX32 R77, R118, R113, 0x2, P2 ;  /* 0x00000071764d7211 */ /* 0x000fc400010f16ff */
[-C--:B------:R-:W-:Y:S02]  /*1e80*/  LEA R80, P2, R116, R112.reuse, 0x2 ;  /* 0x0000007074507211 */ /* 0x080fe400078410ff */
[-C--:B------:R-:W-:Y:S01]  /*1e90*/  LEA R82, P6, R115, R112.reuse, 0x2 ;  /* 0x0000007073527211 */ /* 0x080fe200078c10ff */
[----:B------:R-:W-:Y:S01]  /*1ea0*/  IMAD R12, R12, UR6, RZ ;  /* 0x000000060c0c7c24 */ /* 0x000fe2000f8e02ff */
[-C--:B------:R-:W-:Y:S01]  /*1eb0*/  LEA.HI.X.SX32 R81, R116, R113.reuse, 0x2, P2 ;  /* 0x0000007174517211 */ /* 0x080fe200010f16ff */
[----:B------:R-:W-:Y:S01]  /*1ec0*/  IMAD R11, R11, UR6, RZ ;  /* 0x000000060b0b7c24 */ /* 0x000fe2000f8e02ff */
[-C--:B------:R-:W-:Y:S02]  /*1ed0*/  LEA.HI.X.SX32 R83, R115, R113.reuse, 0x2, P6 ;  /* 0x0000007173537211 */ /* 0x080fe400030f16ff */
[-C--:B------:R-:W-:Y:S02]  /*1ee0*/  LEA R84, P2, R114, R112.reuse, 0x2 ;  /* 0x0000007072547211 */ /* 0x080fe400078410ff */
        /* <DEDUP_REMOVED lines=18> */
[CC--:B------:R-:W-:Y:S01]  /*2010*/  LEA R98, P6, R7.reuse, R112.reuse, 0x2 ;  /* 0x0000007007627211 */ /* 0x0c0fe200078c10ff */
[----:B-1----:R-:W-:Y:S01]  /*2020*/  IMAD.SHL.U32 R17, R122, 0x4, RZ ;  /* 0x000000047a117824 */ /* 0x002fe200078e00ff */
[-C--:B------:R-:W-:Y:S02]  /*2030*/  LEA.HI.X.SX32 R97, R8, R113.reuse, 0x2, P2 ;  /* 0x0000007108617211 */ /* 0x080fe400010f16ff */
[-C--:B------:R-:W-:Y:S02]  /*2040*/  LEA.HI.X.SX32 R99, R7, R113.reuse, 0x2, P6 ;  /* 0x0000007107637211 */ /* 0x080fe400030f16ff */
[-C--:B------:R-:W-:Y:S02]  /*2050*/  LEA R100, P2, R6, R112.reuse, 0x2 ;  /* 0x0000007006647211 */ /* 0x080fe400078410ff */
[----:B------:R-:W-:Y:S01]  /*2060*/  LEA R104, P6, R5, R112, 0x2 ;  /* 0x0000007005687211 */ /* 0x000fe200078c10ff */
[----:B------:R-:W-:Y:S01]  /*2070*/  IMAD R4, R4, UR6, RZ ;  /* 0x0000000604047c24 */ /* 0x000fe2000f8e02ff */
[----:B------:R-:W-:-:S02]  /*2080*/  LEA.HI.X.SX32 R101, R6, R113, 0x2, P2 ;  /* 0x0000007106657211 */ /* 0x000fc400010f16ff */
[----:B------:R-:W-:Y:S02]  /*2090*/  LEA.HI.X.SX32 R105, R5, R113, 0x2, P6 ;  /* 0x0000007105697211 */ /* 0x000fe400030f16ff */
[----:B------:R-:W-:Y:S02]  /*20a0*/  ISETP.GE.AND P2, PT, R103, UR8, PT ;  /* 0x0000000867007c0c */ /* 0x000fe4000bf46270 */
[----:B------:R-:W-:Y:S01]  /*20b0*/  IADD3 R106, P6, PT, R17, R106, RZ ;  /* 0x0000006a116a7210 */ /* 0x000fe20007fde0ff */
[----:B------:R-:W-:Y:S01]  /*20c0*/  UMOV UR4, 0x400 ;  /* 0x0000040000047882 */ /* 0x000fe20000000000 */
[----:B------:R-:W-:Y:S01]  /*20d0*/  SEL R111, R123, RZ, !P2 ;  /* 0x000000ff7b6f7207 */ /* 0x000fe20005000000 */
[----:B------:R-:W-:Y:S01]  /*20e0*/  IMAD R0, R0, UR6, RZ ;  /* 0x0000000600007c24 */ /* 0x000fe2000f8e02ff */
[----:B------:R-:W-:Y:S01]  /*20f0*/  LEA.HI.X.SX32 R107, R122, R107, 0x2, P6 ;  /* 0x0000006b7a6b7211 */ /* 0x000fe200030f16ff */
[----:B------:R-:W-:Y:S01]  /*2100*/  ULEA UR7, UR7, UR4, 0x18 ;  /* 0x0000000407077291 */ /* 0x000fe2000f8ec0ff */
[----:B------:R-:W-:-:S02]  /*2110*/  LEA R110, P6, R4, R112, 0x2 ;  /* 0x00000070046e7211 */ /* 0x000fc400078c10ff */
[----:B------:R-:W-:Y:S02]  /*2120*/  ISETP.NE.U32.AND P2, PT, R111, RZ, PT ;  /* 0x000000ff6f00720c */ /* 0x000fe40003f45070 */
[-C--:B------:R-:W-:Y:S02]  /*2130*/  LEA.HI.X.SX32 R111, R4, R113.reuse, 0x2, P6 ;  /* 0x00000071046f7211 */ /* 0x080fe400030f16ff */
[----:B------:R-:W-:Y:S01]  /*2140*/  LEA R112, P6, R0, R112, 0x2 ;  /* 0x0000007000707211 */ /* 0x000fe200078c10ff */
[----:B------:R1:W-:Y:S01]  /*2150*/  STL [R1+0xe0], R17 ;  /* 0x0000e01101007387 */ /* 0x0003e20000100800 */
[----:B------:R-:W-:Y:S02]  /*2160*/  LOP3.LUT R125, R108, 0x18, RZ, 0xfc, !PT ;  /* 0x000000186c7d7812 */ /* 0x000fe400078efcff */
[----:B------:R-:W-:Y:S02]  /*2170*/  LEA.HI.X.SX32 R113, R0, R113, 0x2, P6 ;  /* 0x0000007100717211 */ /* 0x000fe400030f16ff */
[----:B------:R-:W-:-:S02]  /*2180*/  ISETP.GE.AND P6, PT, R125, UR8, PT ;  /* 0x000000087d007c0c */ /* 0x000fc4000bfc6270 */
[C---:B------:R-:W-:Y:S02]  /*2190*/  LOP3.LUT R103, R108.reuse, 0x20, RZ, 0xfc, !PT ;  /* 0x000000206c677812 */ /* 0x040fe400078efcff */
[----:B-1----:R-:W-:Y:S02]  /*21a0*/  LOP3.LUT R17, R108, 0x1c, RZ, 0xfc, !PT ;  /* 0x0000001c6c117812 */ /* 0x002fe400078efcff */
[----:B------:R-:W-:Y:S02]  /*21b0*/  SEL R125, R123, RZ, !P6 ;  /* 0x000000ff7b7d7207 */ /* 0x000fe40007000000 */
[----:B------:R-:W-:Y:S01]  /*21c0*/  ISETP.GE.AND P6, PT, R103, UR8, PT ;  /* 0x0000000867007c0c */ /* 0x000fe2000bfc6270 */
[----:B--2---:R-:W-:-:S05]  /*21d0*/  VIADD R124, R109, UR7 ;  /* 0x000000076d7c7c36 */ /* 0x004fca0008000000 */
[----:B------:R-:W-:Y:S01]  /*21e0*/  @!PT LDS RZ, [RZ] ;  /* 0x00000000fffff984 */ /* 0x000fe20000000800 */
[----:B------:R-:W-:Y:S01]  /*21f0*/  @!PT LDS RZ, [RZ] ;  /* 0x00000000fffff984 */ /* 0x000fe20000000800 */
[----:B------:R-:W-:Y:S01]  /*2200*/  @!PT LDS RZ, [RZ] ;  /* 0x00000000fffff984 */ /* 0x000fe20000000800 */
[----:B------:R1:W-:Y:S01]  /*2210*/  LDGSTS.E [R124], desc[UR16][R52.64], P5 ;  /* 0x00000000347c7fae */ /* 0x0003e2000a9a1010 */
[----:B------:R-:W-:Y:S02]  /*2220*/  ISETP.GE.AND P5, PT, R17, UR8, PT ;  /* 0x0000000811007c0c */ /* 0x000fe4000bfa6270 */
[----:B------:R-:W-:Y:S01]  /*2230*/  LOP3.LUT R17, R108, 0x24, RZ, 0xfc, !PT ;  /* 0x000000246c117812 */ /* 0x000fe200078efcff */
[----:B------:R2:W-:Y:S01]  /*2240*/  LDGSTS.E [R124+0x1000], desc[UR16][R56.64], P4 ;  /* 0x01000000387c7fae */ /* 0x0005e2000a1a1010 */
[----:B------:R-:W-:Y:S02]  /*2250*/  SEL R103, R123, RZ, !P5 ;  /* 0x000000ff7b677207 */ /* 0x000fe40006800000 */
[----:B------:R-:W-:Y:S01]  /*2260*/  ISETP.GE.AND P5, PT, R17, UR8, PT ;  /* 0x0000000811007c0c */ /* 0x000fe2000bfa6270 */
[----:B------:R3:W-:Y:S01]  /*2270*/  LDGSTS.E [R124+0x2000], desc[UR16][R60.64], P1 ;  /* 0x020000003c7c7fae */ /* 0x0007e200089a1010 */
[----:B------:R-:W-:Y:S02]  /*2280*/  ISETP.NE.U32.AND P4, PT, R125, RZ, PT ;  /* 0x000000ff7d00720c */ /* 0x000fe40003f85070 */
[C---:B------:R-:W-:Y:S01]  /*2290*/  SEL R17, R123.reuse, RZ, !P6 ;  /* 0x000000ff7b117207 */ /* 0x040fe20007000000 */
[----:B------:R-:W-:Y:S01]  /*22a0*/  LDGSTS.E [R124+0x3000], desc[UR16][R64.64], P3 ;  /* 0x03000000407c7fae */ /* 0x000fe200099a1010 */
[----:B------:R-:W-:-:S02]  /*22b0*/  SEL R125, R123, RZ, !P5 ;  /* 0x000000ff7b7d7207 */ /* 0x000fc40006800000 */
[----:B------:R-:W-:Y:S01]  /*22c0*/  ISETP.NE.U32.AND P1, PT, R17, RZ, PT ;  /* 0x000000ff1100720c */ /* 0x000fe20003f25070 */
[----:B------:R-:W-:Y:S01]  /*22d0*/  LDGSTS.E [R124+0x4000], desc[UR16][R70.64], P0 ;  /* 0x04000000467c7fae */ /* 0x000fe200081a1010 */
[----:B------:R-:W-:Y:S02]  /*22e0*/  ISETP.NE.U32.AND P5, PT, R125, RZ, PT ;  /* 0x000000ff7d00720c */ /* 0x000fe40003fa5070 */
[C---:B------:R-:W-:Y:S01]  /*22f0*/  LOP3.LUT R125, R108.reuse, 0x28, RZ, 0xfc, !PT ;  /* 0x000000286c7d7812 */ /* 0x040fe200078efcff */
[----:B------:R-:W-:Y:S01]  /*2300*/  LDGSTS.E [R124+0x5000], desc[UR16][R74.64], P2 ;  /* 0x050000004a7c7fae */ /* 0x000fe200091a1010 */
[----:B------:R-:W-:Y:S02]  /*2310*/  LOP3.LUT R17, R108, 0x2c, RZ, 0xfc, !PT ;  /* 0x0000002c6c117812 */ /* 0x000fe400078efcff */
[----:B------:R-:W-:Y:S01]  /*2320*/  ISETP.GE.AND P3, PT, R125, UR8, PT ;  /* 0x000000087d007c0c */ /* 0x000fe2000bf66270 */
[----:B------:R-:W-:Y:S01]  /*2330*/  LDGSTS.E [R124+0x6000], desc[UR16][R14.64], P4 ;  /* 0x060000000e7c7fae */ /* 0x000fe2000a1a1010 */
[----:B------:R-:W-:-:S02]  /*2340*/  ISETP.GE.AND P0, PT, R17, UR8, PT ;  /* 0x0000000811007c0c */ /* 0x000fc4000bf06270 */
[----:B------:R-:W-:Y:S02]  /*2350*/  ISETP.NE.U32.AND P6, PT, R103, RZ, PT ;  /* 0x000000ff6700720c */ /* 0x000fe40003fc5070 */
[C---:B------:R-:W-:Y:S02]  /*2360*/  LOP3.LUT R17, R108.reuse, 0x34, RZ, 0xfc, !PT ;  /* 0x000000346c117812 */ /* 0x040fe400078efcff */
[----:B------:R-:W-:Y:S02]  /*2370*/  LOP3.LUT R103, R108, 0x30, RZ, 0xfc, !PT ;  /* 0x000000306c677812 */ /* 0x000fe400078efcff */
[----:B------:R-:W-:Y:S02]  /*2380*/  SEL R125, R123, RZ, !P3 ;  /* 0x000000ff7b7d7207 */ /* 0x000fe40005800000 */
[----:B------:R-:W-:Y:S02]  /*2390*/  ISETP.GE.AND P2, PT, R17, UR8, PT ;  /* 0x0000000811007c0c */ /* 0x000fe4000bf46270 */
[----:B------:R-:W-:-:S02]  /*23a0*/  ISETP.GE.AND P3, PT, R103, UR8, PT ;  /* 0x0000000867007c0c */ /* 0x000fc4000bf66270 */
[----:B------:R-:W-:Y:S01]  /*23b0*/  SEL R103, R123, RZ, !P0 ;  /* 0x000000ff7b677207 */ /* 0x000fe20004000000 */
[----:B------:R-:W-:Y:S01]  /*23c0*/  LDGSTS.E [R124+0x7000], desc[UR16][R18.64], P6 ;  /* 0x07000000127c7fae */ /* 0x000fe2000b1a1010 */
[----:B------:R-:W-:Y:S02]  /*23d0*/  ISETP.NE.U32.AND P0, PT, R125, RZ, PT ;  /* 0x000000ff7d00720c */ /* 0x000fe40003f05070 */
[C---:B------:R-:W-:Y:S01]  /*23e0*/  SEL R125, R123.reuse, RZ, !P2 ;  /* 0x000000ff7b7d7207 */ /* 0x040fe20005000000 */
[----:B------:R-:W-:Y:S01]  /*23f0*/  LDGSTS.E [R124+0x8000], desc[UR16][R22.64], P1 ;  /* 0x08000000167c7fae */ /* 0x000fe200089a1010 */
[----:B------:R-:W-:Y:S02]  /*2400*/  SEL R17, R123, RZ, !P3 ;  /* 0x000000ff7b117207 */ /* 0x000fe40005800000 */
[----:B------:R-:W-:Y:S01]  /*2410*/  ISETP.NE.U32.AND P2, PT, R125, RZ, PT ;  /* 0x000000ff7d00720c */ /* 0x000fe20003f45070 */
[----:B------:R-:W-:Y:S01]  /*2420*/  LDGSTS.E [R124+0x9000], desc[UR16][R26.64], P5 ;  /* 0x090000001a7c7fae */ /* 0x000fe2000a9a1010 */
[----:B------:R-:W-:-:S02]  /*2430*/  LOP3.LUT R125, R108, 0x38, RZ, 0xfc, !PT ;  /* 0x000000386c7d7812 */ /* 0x000fc400078efcff */
[----:B------:R-:W-:Y:S02]  /*2440*/  ISETP.NE.U32.AND P4, PT, R17, RZ, PT ;  /* 0x000000ff1100720c */ /* 0x000fe40003f85070 */
[C---:B------:R-:W-:Y:S01]  /*2450*/  LOP3.LUT R17, R108.reuse, 0x3c, RZ, 0xfc, !PT ;  /* 0x0000003c6c117812 */ /* 0x040fe200078efcff */
[----:B------:R-:W-:Y:S01]  /*2460*/  LDGSTS.E [R124+0xa000], desc[UR16][R30.64], P0 ;  /* 0x0a0000001e7c7fae */ /* 0x000fe200081a1010 */
[----:B------:R-:W-:Y:S02]  /*2470*/  ISETP.NE.U32.AND P3, PT, R103, RZ, PT ;  /* 0x000000ff6700720c */ /* 0x000fe40003f65070 */
[----:B------:R-:W-:Y:S02]  /*2480*/  ISETP.GE.AND P6, PT, R125, UR8, PT ;  /* 0x000000087d007c0c */ /* 0x000fe4000bfc6270 */
[----:B------:R-:W-:Y:S02]  /*2490*/  LOP3.LUT R103, R108, 0x2, RZ, 0xfc, !PT ;  /* 0x000000026c677812 */ /* 0x000fe400078efcff */
[----:B------:R-:W-:-:S02]  /*24a0*/  ISETP.GE.AND P1, PT, R17, UR8, PT ;  /* 0x0000000811007c0c */ /* 0x000fc4000bf26270 */
[C---:B------:R-:W-:Y:S02]  /*24b0*/  LOP3.LUT R17, R108.reuse, 0x6, RZ, 0xfc, !PT ;  /* 0x000000066c117812 */ /* 0x040fe400078efcff */
[----:B------:R-:W-:Y:S02]  /*24c0*/  SEL R125, R123, RZ, !P6 ;  /* 0x000000ff7b7d7207 */ /* 0x000fe40007000000 */
[----:B------:R-:W-:Y:S01]  /*24d0*/  ISETP.GE.AND P6, PT, R103, UR8, PT ;  /* 0x0000000867007c0c */ /* 0x000fe2000bfc6270 */
[----:B------:R-:W-:Y:S01]  /*24e0*/  LDGSTS.E [R124+0xb000], desc[UR16][R34.64], P3 ;  /* 0x0b000000227c7fae */ /* 0x000fe200099a1010 */
[----:B------:R-:W-:Y:S02]  /*24f0*/  ISETP.GE.AND P5, PT, R17, UR8, PT ;  /* 0x0000000811007c0c */ /* 0x000fe4000bfa6270 */
[----:B------:R-:W-:Y:S01]  /*2500*/  SEL R17, R123, RZ, !P6 ;  /* 0x000000ff7b117207 */ /* 0x000fe20007000000 */
[----:B------:R-:W-:Y:S03]  /*2510*/  LDGSTS.E [R124+0xc000], desc[UR16][R38.64], P4 ;  /* 0x0c000000267c7fae */ /* 0x000fe6000a1a1010 */
[----:B------:R-:W-:Y:S01]  /*2520*/  ISETP.NE.U32.AND P0, PT, R17, RZ, PT ;  /* 0x000000ff1100720c */ /* 0x000fe20003f05070 */
[----:B------:R-:W-:Y:S01]  /*2530*/  LDGSTS.E [R124+0xd000], desc[UR16][R42.64], P2 ;  /* 0x0d0000002a7c7fae */ /* 0x000fe200091a1010 */
[----:B------:R-:W-:-:S06]  /*2540*/  LOP3.LUT R17, R108, 0x12, RZ, 0xfc, !PT ;  /* 0x000000126c117812 */ /* 0x000fcc00078efcff */
[----:B------:R-:W4:Y:S01]  /*2550*/  LDL.LU R17, [R1+0x114] ;  /* 0x0001140001117983 */ /* 0x000f220000300800 */
[----:B------:R-:W-:Y:S02]  /*2560*/  SEL R103, R123, RZ, !P1 ;  /* 0x000000ff7b677207 */ /* 0x000fe40004800000 */
[----:B------:R-:W-:Y:S02]  /*2570*/  ISETP.NE.U32.AND P1, PT, R125, RZ, PT ;  /* 0x000000ff7d00720c */ /* 0x000fe40003f25070 */
[----:B------:R-:W-:-:S04]  /*2580*/  SEL R125, R123, RZ, !P5 ;  /* 0x000000ff7b7d7207 */ /* 0x000fc80006800000 */
[----:B------:R-:W-:Y:S02]  /*2590*/  ISETP.NE.U32.AND P5, PT, R125, RZ, PT ;  /* 0x000000ff7d00720c */ /* 0x000fe40003fa5070 */
[----:B------:R-:W-:-:S04]  /*25a0*/  LOP3.LUT R125, R108, 0xa, RZ, 0xfc, !PT ;  /* 0x0000000a6c7d7812 */ /* 0x000fc800078efcff */
[----:B------:R-:W-:Y:S01]  /*25b0*/  ISETP.GE.AND P3, PT, R125, UR8, PT ;  /* 0x000000087d007c0c */ /* 0x000fe2000bf66270 */
[----:B------:R-:W-:Y:S01]  /*25c0*/  LDGSTS.E [R124+0xe000], desc[UR16][R46.64], P1 ;  /* 0x0e0000002e7c7fae */ /* 0x000fe200089a1010 */
[----:B------:R-:W1:Y:S01]  /*25d0*/  S2R R125, SR_TID.X ;  /* 0x00000000007d7919 */ /* 0x000e620000002100 */
[----:B------:R-:W-:Y:S02]  /*25e0*/  ISETP.NE.U32.AND P6, PT, R103, RZ, PT ;  /* 0x000000ff6700720c */ /* 0x000fe40003fc5070 */
[----:B------:R-:W-:-:S04]  /*25f0*/  LOP3.LUT R103, R108, 0xe, RZ, 0xfc, !PT ;  /* 0x0000000e6c677812 */ /* 0x000fc800078efcff */
[----:B------:R-:W-:Y:S02]  /*2600*/  ISETP.GE.AND P4, PT, R103, UR8, PT ;  /* 0x0000000867007c0c */ /* 0x000fe4000bf86270 */
[----:B------:R-:W-:-:S05]  /*2610*/  LOP3.LUT R103, R108, 0x16, RZ, 0xfc, !PT ;  /* 0x000000166c677812 */ /* 0x000fca00078efcff */
[----:B------:R-:W-:Y:S01]  /*2620*/  LDGSTS.E [R124+0xf000], desc[UR16][R50.64], P6 ;  /* 0x0f000000327c7fae */ /* 0x000fe2000b1a1010 */
[----:B-1----:R-:W-:-:S04]  /*2630*/  SHF.R.U32.HI R108, RZ, 0x8, R125 ;  /* 0x00000008ff6c7819 */ /* 0x002fc8000001167d */
[----:B------:R-:W-:-:S04]  /*2640*/  SGXT.U32 R108, R108, 0x1 ;  /* 0x000000016c6c781a */ /* 0x000fc80000000000 */
[----:B------:R-:W-:Y:S02]  /*2650*/  LOP3.LUT R108, R108, 0x12, RZ, 0xfc, !PT ;  /* 0x000000126c6c7812 */ /* 0x000fe400078efcff */
[C---:B------:R-:W-:Y:S02]  /*2660*/  SEL R125, R123.reuse, RZ, !P3 ;  /* 0x000000ff7b7d7207 */ /* 0x040fe40005800000 */
[----:B------:R-:W-:Y:S02]  /*2670*/  ISETP.GE.AND P3, PT, R108, UR8, PT ;  /* 0x000000086c007c0c */ /* 0x000fe4000bf66270 */
[----:B------:R-:W-:Y:S02]  /*2680*/  SEL R108, R123, RZ, !P4 ;  /* 0x000000ff7b6c7207 */ /* 0x000fe40006000000 */
[----:B------:R-:W-:Y:S02]  /*2690*/  ISETP.GE.AND P4, PT, R103, UR8, PT ;  /* 0x0000000867007c0c */ /* 0x000fe4000bf86270 */
[----:B------:R-:W-:-:S02]  /*26a0*/  SEL R103, R123, RZ, !P3 ;  /* 0x000000ff7b677207 */ /* 0x000fc40005800000 */
[----:B------:R-:W-:Y:S02]  /*26b0*/  ISETP.NE.U32.AND P3, PT, R108, RZ, PT ;  /* 0x000000ff6c00720c */ /* 0x000fe40003f65070 */
[----:B------:R-:W1:Y:S01]  /*26c0*/  S2R R108, SR_TID.X ;  /* 0x00000000006c7919 */ /* 0x000e620000002100 */
[----:B------:R-:W-:Y:S02]  /*26d0*/  ISETP.NE.U32.AND P2, PT, R125, RZ, PT ;  /* 0x000000ff7d00720c */ /* 0x000fe40003f45070 */
[----:B------:R-:W-:-:S04]  /*26e0*/  SEL R125, R123, RZ, !P4 ;  /* 0x000000ff7b7d7207 */ /* 0x000fc80006000000 */
[----:B------:R-:W-:Y:S02]  /*26f0*/  ISETP.NE.U32.AND P1, PT, R125, RZ, PT ;  /* 0x000000ff7d00720c */ /* 0x000fe40003f25070 */
[----:B------:R-:W-:Y:S02]  /*2700*/  LOP3.LUT R125, R109, 0x40, RZ, 0x3c, !PT ;  /* 0x000000406d7d7812 */ /* 0x000fe400078e3cff */
[----:B------:R-:W-:-:S03]  /*2710*/  ISETP.NE.U32.AND P4, PT, R103, RZ, PT ;  /* 0x000000ff6700720c */ /* 0x000fc60003f85070 */
[----:B------:R-:W-:-:S05]  /*2720*/  VIADD R125, R125, UR7 ;  /* 0x000000077d7d7c36 */ /* 0x000fca0008000000 */
[----:B------:R-:W-:Y:S04]  /*2730*/  LDGSTS.E [R125+0x800], desc[UR16][R54.64], P0 ;  /* 0x00800000367d7fae */ /* 0x000fe800081a1010 */
[----:B------:R-:W-:Y:S04]  /*2740*/  LDGSTS.E [R125+0x1800], desc[UR16][R58.64], P5 ;  /* 0x018000003a7d7fae */ /* 0x000fe8000a9a1010 */
[----:B------:R-:W-:Y:S04]  /*2750*/  LDGSTS.E [R125+0x2800], desc[UR16][R62.64], P2 ;  /* 0x028000003e7d7fae */ /* 0x000fe800091a1010 */
[----:B------:R-:W-:Y:S01]  /*2760*/  LDGSTS.E [R125+0x3800], desc[UR16][R68.64], P3 ;  /* 0x03800000447d7fae */ /* 0x000fe200099a1010 */
[----:B-1----:R-:W-:-:S03]  /*2770*/  SHF.R.U32.HI R108, RZ, 0x8, R108 ;  /* 0x00000008ff6c7819 */ /* 0x002fc6000001166c */
[----:B------:R-:W-:Y:S01]  /*2780*/  LDGSTS.E [R125+0x4800], desc[UR16][R72.64], P4 ;  /* 0x04800000487d7fae */ /* 0x000fe2000a1a1010 */
[----:B------:R-:W-:-:S03]  /*2790*/  SGXT.U32 R108, R108, 0x1 ;  /* 0x000000016c6c781a */ /* 0x000fc60000000000 */
[----:B------:R-:W-:Y:S01]  /*27a0*/  LDGSTS.E [R125+0x5800], desc[UR16][R106.64], P1 ;  /* 0x058000006a7d7fae */ /* 0x000fe200089a1010 */
[C---:B------:R-:W-:Y:S02]  /*27b0*/  LOP3.LUT R109, R108.reuse, 0x1a, RZ, 0xfc, !PT ;  /* 0x0000001a6c6d7812 */ /* 0x040fe400078efcff */
[C---:B------:R-:W-:Y:S02]  /*27c0*/  LOP3.LUT R103, R108.reuse, 0x1e, RZ, 0xfc, !PT ;  /* 0x0000001e6c677812 */ /* 0x040fe400078efcff */
[----:B------:R-:W-:Y:S02]  /*27d0*/  ISETP.GE.AND P6, PT, R109, UR8, PT ;  /* 0x000000086d007c0c */ /* 0x000fe4000bfc6270 */
[----:B------:R-:W-:Y:S01]  /*27e0*/  LOP3.LUT R108, R108, 0x22, RZ, 0xfc, !PT ;  /* 0x000000226c6c7812 */ /* 0x000fe200078efcff */
[----:B------:R-:W-:Y:S02]  /*27f0*/  UIADD3 UR4, UPT, UPT, UR8, -0x40, URZ ;  /* 0xffffffc008047890 */ /* 0x000fe4000fffe0ff */
[----:B------:R-:W-:Y:S01]  /*2800*/  ISETP.GE.AND P0, PT, R103, UR8, PT ;  /* 0x0000000867007c0c */ /* 0x000fe2000bf06270 */
[----:B------:R-:W-:Y:S01]  /*2810*/  UISETP.GT.AND UP1, UPT, UR5, 0x7f, UPT ;  /* 0x0000007f0500788c */ /* 0x000fe2000bf24270 */
[C---:B------:R-:W-:Y:S01]  /*2820*/  SEL R103, R123.reuse, RZ, !P6 ;  /* 0x000000ff7b677207 */ /* 0x040fe20007000000 */
[----:B------:R-:W-:Y:S01]  /*2830*/  USHF.L.U32 UR13, UR10, 0x6, URZ ;  /* 0x000000060a0d7899 */ /* 0x000fe200080006ff */
[----:B------:R-:W-:Y:S01]  /*2840*/  ISETP.GE.AND P6, PT, R108, UR8, PT ;  /* 0x000000086c007c0c */ /* 0x000fe2000bfc6270 */
[----:B------:R-:W5:Y:S01]  /*2850*/  LDL.LU R109, [R1+0x110] ;  /* 0x00011000016d7983 */ /* 0x000f620000300800 */
[----:B------:R-:W-:-:S02]  /*2860*/  SEL R108, R123, RZ, !P0 ;  /* 0x000000ff7b6c7207 */ /* 0x000fc40004000000 */
[----:B------:R-:W-:Y:S02]  /*2870*/  ISETP.NE.U32.AND P0, PT, R103, RZ, PT ;  /* 0x000000ff6700720c */ /* 0x000fe40003f05070 */
[----:B------:R-:W-:Y:S02]  /*2880*/  SEL R103, R123, RZ, !P6 ;  /* 0x000000ff7b677207 */ /* 0x000fe40007000000 */
[----:B------:R-:W-:Y:S02]  /*2890*/  ISETP.NE.U32.AND P6, PT, R108, RZ, PT ;  /* 0x000000ff6c00720c */ /* 0x000fe40003fc5070 */
[----:B------:R-:W1:Y:S01]  /*28a0*/  S2R R108, SR_TID.X ;  /* 0x00000000006c7919 */ /* 0x000e620000002100 */
[----:B------:R-:W-:Y:S02]  /*28b0*/  ISETP.NE.U32.AND P5, PT, R103, RZ, PT ;  /* 0x000000ff6700720c */ /* 0x000fe40003fa5070 */
[----:B-1----:R-:W-:-:S04]  /*28c0*/  SHF.R.U32.HI R108, RZ, 0x8, R108 ;  /* 0x00000008ff6c7819 */ /* 0x002fc8000001166c */
[----:B------:R-:W-:-:S04]  /*28d0*/  SGXT.U32 R108, R108, 0x1 ;  /* 0x000000016c6c781a */ /* 0x000fc80000000000 */
[----:B------:R-:W-:-:S04]  /*28e0*/  LOP3.LUT R103, R108, 0x26, RZ, 0xfc, !PT ;  /* 0x000000266c677812 */ /* 0x000fc800078efcff */
[----:B------:R-:W-:Y:S02]  /*28f0*/  ISETP.GE.AND P2, PT, R103, UR8, PT ;  /* 0x0000000867007c0c */ /* 0x000fe4000bf46270 */
[----:B------:R-:W-:-:S04]  /*2900*/  LOP3.LUT R103, R108, 0x2a, RZ, 0xfc, !PT ;  /* 0x0000002a6c677812 */ /* 0x000fc800078efcff */
[----:B------:R-:W-:Y:S02]  /*2910*/  ISETP.GE.AND P3, PT, R103, UR8, PT ;  /* 0x0000000867007c0c */ /* 0x000fe4000bf66270 */
[----:B------:R-:W-:-:S04]  /*2920*/  SEL R103, R123, RZ, !P2 ;  /* 0x000000ff7b677207 */ /* 0x000fc80005000000 */
[----:B------:R-:W-:Y:S02]  /*2930*/  ISETP.NE.U32.AND P2, PT, R103, RZ, PT ;  /* 0x000000ff6700720c */ /* 0x000fe40003f45070 */
[----:B------:R-:W-:-:S04]  /*2940*/  SEL R103, R123, RZ, !P3 ;  /* 0x000000ff7b677207 */ /* 0x000fc80005800000 */
[----:B------:R-:W-:Y:S02]  /*2950*/  ISETP.NE.U32.AND P3, PT, R103, RZ, PT ;  /* 0x000000ff6700720c */ /* 0x000fe40003f65070 */
        /* <DEDUP_REMOVED lines=8> */
[C---:B------:R-:W-:Y:S01]  /*29e0*/  LOP3.LUT R103, R108.reuse, 0x36, RZ, 0xfc, !PT ;  /* 0x000000366c677812 */ /* 0x040fe200078efcff */
[----:B----4-:R-:W-:Y:S03]  /*29f0*/  LDGSTS.E [R125+0x6800], desc[UR16][R16.64], P0 ;  /* 0x06800000107d7fae */ /* 0x010fe600081a1010 */
[----:B------:R-:W-:Y:S02]  /*2a00*/  ISETP.GE.AND P0, PT, R103, UR8, PT ;  /* 0x0000000867007c0c */ /* 0x000fe4000bf06270 */
[----:B------:R-:W-:Y:S01]  /*2a10*/  LOP3.LUT R103, R108, 0x3a, RZ, 0xfc, !PT ;  /* 0x0000003a6c677812 */ /* 0x000fe200078efcff */
[----:B------:R-:W-:Y:S03]  /*2a20*/  LDGSTS.E [R125+0x7800], desc[UR16][R20.64], P6 ;  /* 0x07800000147d7fae */ /* 0x000fe6000b1a1010 */
[----:B------:R-:W-:Y:S01]  /*2a30*/  ISETP.GE.AND P6, PT, R103, UR8, PT ;  /* 0x0000000867007c0c */ /* 0x000fe2000bfc6270 */
[----:B------:R-:W-:Y:S01]  /*2a40*/  LDGSTS.E [R125+0x8800], desc[UR16][R24.64], P5 ;  /* 0x08800000187d7fae */ /* 0x000fe2000a9a1010 */
[----:B------:R-:W-:-:S03]  /*2a50*/  SEL R103, R123, RZ, !P0 ;  /* 0x000000ff7b677207 */ /* 0x000fc60004000000 */
[----:B------:R-:W-:Y:S01]  /*2a60*/  LDGSTS.E [R125+0x9800], desc[UR16][R28.64], P2 ;  /* 0x098000001c7d7fae */ /* 0x000fe200091a1010 */
[----:B------:R-:W-:Y:S02]  /*2a70*/  ISETP.NE.U32.AND P0, PT, R103, RZ, PT ;  /* 0x000000ff6700720c */ /* 0x000fe40003f05070 */
[----:B------:R-:W-:Y:S01]  /*2a80*/  SEL R103, R123, RZ, !P6 ;  /* 0x000000ff7b677207 */ /* 0x000fe20007000000 */
[----:B------:R-:W-:Y:S03]  /*2a90*/  LDGSTS.E [R125+0xa800], desc[UR16][R32.64], P3 ;  /* 0x0a800000207d7fae */ /* 0x000fe600099a1010 */
[----:B------:R-:W-:Y:S01]  /*2aa0*/  ISETP.NE.U32.AND P6, PT, R103, RZ, PT ;  /* 0x000000ff6700720c */ /* 0x000fe20003fc5070 */
[----:B------:R-:W-:Y:S01]  /*2ab0*/  LDGSTS.E [R125+0xb800], desc[UR16][R36.64], P4 ;  /* 0x0b800000247d7fae */ /* 0x000fe2000a1a1010 */
[----:B------:R-:W-:Y:S02]  /*2ac0*/  LOP3.LUT R103, R108, 0x3e, RZ, 0xfc, !PT ;  /* 0x0000003e6c677812 */ /* 0x000fe400078efcff */
[----:B------:R-:W-:Y:S01]  /*2ad0*/  ISETP.GE.AND P2, PT, R102, UR8, PT ;  /* 0x0000000866007c0c */ /* 0x000fe2000bf46270 */
[----:B------:R-:W-:Y:S01]  /*2ae0*/  LDGSTS.E [R125+0xc800], desc[UR16][R40.64], P1 ;  /* 0x0c800000287d7fae */ /* 0x000fe200089a1010 */
[----:B------:R-:W-:-:S02]  /*2af0*/  ISETP.GE.AND P5, PT, R103, UR8, PT ;  /* 0x0000000867007c0c */ /* 0x000fc4000bfa6270 */
[C---:B------:R-:W-:Y:S01]  /*2b00*/  SEL R102, R123.reuse, RZ, !P2 ;  /* 0x000000ff7b667207 */ /* 0x040fe20005000000 */
[----:B------:R-:W-:Y:S01]  /*2b10*/  LDGSTS.E [R125+0xd800], desc[UR16][R44.64], P0 ;  /* 0x0d8000002c7d7fae */ /* 0x000fe200081a1010 */
[----:B------:R-:W-:Y:S02]  /*2b20*/  SEL R103, R123, RZ, !P5 ;  /* 0x000000ff7b677207 */ /* 0x000fe40006800000 */
[----:B------:R-:W-:Y:S01]  /*2b30*/  ISETP.GE.AND P5, PT, R108, UR4, PT ;  /* 0x000000046c007c0c */ /* 0x000fe2000bfa6270 */
[----:B------:R-:W-:Y:S03]  /*2b40*/  LDGSTS.E [R125+0xe800], desc[UR16][R48.64], P6 ;  /* 0x0e800000307d7fae */ /* 0x000fe6000b1a1010 */
[----:B------:R-:W-:Y:S02]  /*2b50*/  SEL R123, RZ, 0x4, P5 ;  /* 0x00000004ff7b7807 */ /* 0x000fe40002800000 */
[----:B------:R-:W-:-:S04]  /*2b60*/  PLOP3.LUT P5, PT, PT, PT, UP1, 0x80, 0x8 ;  /* 0x000000000008781c */ /* 0x000fc80003faf018 */
[----:B------:R-:W-:-:S04]  /*2b70*/  SEL R123, R123, RZ, P5 ;  /* 0x000000ff7b7b7207 */ /* 0x000fc80002800000 */
[----:B------:R-:W-:Y:S01]  /*2b80*/  ISETP.NE.U32.AND P5, PT, R123, RZ, PT ;  /* 0x000000ff7b00720c */ /* 0x000fe20003fa5070 */
[----:B------:R-:W-:Y:S01]  /*2b90*/  IMAD.U32 R123, RZ, RZ, UR13 ;  /* 0x0000000dff7b7e24 */ /* 0x000fe2000f8e00ff */
[----:B------:R-:W-:Y:S02]  /*2ba0*/  ISETP.NE.U32.AND P2, PT, R103, RZ, PT ;  /* 0x000000ff6700720c */ /* 0x000fe40003f45070 */
[----:B------:R-:W-:Y:S01]  /*2bb0*/  ISETP.NE.U32.AND P3, PT, R102, RZ, PT ;  /* 0x000000ff6600720c */ /* 0x000fe20003f65070 */
[----:B------:R-:W-:Y:S02]  /*2bc0*/  IMAD.WIDE R102, R123, 0x4, R52 ;  /* 0x000000047b667825 */ /* 0x000fe400078e0234 */
[----:B------:R-:W4:Y:S01]  /*2bd0*/  LDL R53, [R1+0xdc] ;  /* 0x0000dc0001357983 */ /* 0x000f220000100800 */
[----:B------:R-:W-:-:S07]  /*2be0*/  LOP3.LUT R123, R108, 0x8, RZ, 0xfc, !PT ;  /* 0x000000086c7b7812 */ /* 0x000fce00078efcff */
[----:B------:R-:W-:Y:S04]  /*2bf0*/  LDGSTS.E [R125+0xf800], desc[UR16][R66.64], P2 ;  /* 0x0f800000427d7fae */ /* 0x000fe800091a1010 */
[----:B------:R-:W0:Y:S01]  /*2c00*/  LDGDEPBAR ;  /* 0x00000000000079af */ /* 0x000e220000000000 */
[----:B------:R-:W-:Y:S02]  /*2c10*/  ISETP.GE.AND P2, PT, R123, UR4, PT ;  /* 0x000000047b007c0c */ /* 0x000fe4000bf46270 */
[----:B------:R-:W-:Y:S01]  /*2c20*/  PLOP3.LUT P4, PT, PT, PT, UP1, 0x80, 0x8 ;  /* 0x000000000008781c */ /* 0x000fe20003f8f018 */
[----:B----4-:R-:W-:Y:S01]  /*2c30*/  VIADD R52, R53, UR7 ;  /* 0x0000000735347c36 */ /* 0x010fe20008000000 */
[----:B------:R-:W-:Y:S02]  /*2c40*/  LOP3.LUT R53, R108, 0x2, RZ, 0xfc, !PT ;  /* 0x000000026c357812 */ /* 0x000fe400078efcff */
[----:B------:R-:W1:Y:S02]  /*2c50*/  S2R R108, SR_TID.X ;  /* 0x00000000006c7919 */ /* 0x000e640000002100 */
[----:B------:R-:W-:Y:S04]  /*2c60*/  LDGSTS.E [R52+0x20000], desc[UR16][R76.64], P3 ;  /* 0x200000004c347fae */ /* 0x000fe800099a1010 */
        /* <DEDUP_REMOVED lines=8> */
[----:B------:R-:W-:Y:S01]  /*2cf0*/  LDGSTS.E [R52+0x24800], desc[UR16][R94.64], P3 ;  /* 0x248000005e347fae */ /* 0x000fe200099a1010 */
[----:B-1----:R-:W-:-:S03]  /*2d00*/  SHF.R.U32.HI R108, RZ, 0x8, R108 ;  /* 0x00000008ff6c7819 */ /* 0x002fc6000001166c */
[----:B------:R-:W-:Y:S04]  /*2d10*/  LDGSTS.E [R52+0x25000], desc[UR16][R96.64], P3 ;  /* 0x2500000060347fae */ /* 0x000fe800099a1010 */
[----:B------:R-:W-:Y:S04]  /*2d20*/  LDGSTS.E [R52+0x25800], desc[UR16][R98.64], P3 ;  /* 0x2580000062347fae */ /* 0x000fe800099a1010 */
[----:B------:R-:W-:Y:S04]  /*2d30*/  LDGSTS.E [R52+0x26000], desc[UR16][R100.64], P3 ;  /* 0x2600000064347fae */ /* 0x000fe800099a1010 */
[----:B------:R-:W-:Y:S01]  /*2d40*/  LDGSTS.E [R52+0x26800], desc[UR16][R104.64], P3 ;  /* 0x2680000068347fae */ /* 0x000fe200099a1010 */
[----:B------:R-:W-:-:S03]  /*2d50*/  SGXT.U32 R108, R108, 0x1 ;  /* 0x000000016c6c781a */ /* 0x000fc60000000000 */
[----:B------:R-:W-:Y:S04]  /*2d60*/  LDGSTS.E [R52+0x27000], desc[UR16][R110.64], P3 ;  /* 0x270000006e347fae */ /* 0x000fe800099a1010 */
[----:B------:R-:W-:Y:S04]  /*2d70*/  LDGSTS.E [R52+0x27800], desc[UR16][R112.64], P3 ;  /* 0x2780000070347fae */ /* 0x000fe800099a1010 */
[----:B------:R-:W0:Y:S01]  /*2d80*/  LDGDEPBAR ;  /* 0x00000000000079af */ /* 0x000e220000000000 */
[----:B------:R-:W-:Y:S01]  /*2d90*/  BAR.SYNC.DEFER_BLOCKING 0x0 ;  /* 0x0000000000007b1d */ /* 0x000fe20000010000 */
[----:B------:R-:W-:-:S04]  /*2da0*/  LOP3.LUT R108, R108, 0x4, RZ, 0xfc, !PT ;  /* 0x000000046c6c7812 */ /* 0x000fc800078efcff */
[----:B------:R-:W-:Y:S02]  /*2db0*/  ISETP.GE.AND P0, PT, R108, UR4, PT ;  /* 0x000000046c007c0c */ /* 0x000fe4000bf06270 */
[----:B------:R-:W1:Y:S01]  /*2dc0*/  S2R R108, SR_TID.X ;  /* 0x00000000006c7919 */ /* 0x000e620000002100 */
[----:B------:R-:W-:Y:S02]  /*2dd0*/  ISETP.GE.AND P1, PT, R53, UR4, PT ;  /* 0x0000000435007c0c */ /* 0x000fe4000bf26270 */
[----:B------:R-:W-:Y:S01]  /*2de0*/  SEL R53, RZ, 0x4, P2 ;  /* 0x00000004ff357807 */ /* 0x000fe20001000000 */
[----:B------:R-:W-:Y:S01]  /*2df0*/  @!PT LDS RZ, [RZ] ;  /* 0x00000000fffff984 */ /* 0x000fe20000000800 */
[----:B------:R-:W-:Y:S01]  /*2e00*/  @!PT LDS RZ, [RZ] ;  /* 0x00000000fffff984 */ /* 0x000fe20000000800 */
[----:B------:R-:W-:Y:S01]  /*2e10*/  @!PT LDS RZ, [RZ] ;  /* 0x00000000fffff984 */ /* 0x000fe20000000800 */
[----:B------:R-:W-:Y:S04]  /*2e20*/  LDGSTS.E [R124+0x10000], desc[UR16][R102.64], P5 ;  /* 0x10000000667c7fae */ /* 0x000fe8000a9a1010 */
[----:B------:R-:W5:Y:S01]  /*2e30*/  LDL.LU.64 R102, [R1+0x108] ;  /* 0x0001080001667983 */ /* 0x000f620000300a00 */
[----:B------:R-:W-:-:S02]  /*2e40*/  PLOP3.LUT P3, PT, PT, PT, UP1, 0x80, 0x8 ;  /* 0x000000000008781c */ /* 0x000fc40003f6f018 */
[----:B------:R-:W-:Y:S02]  /*2e50*/  SEL R123, RZ, 0x4, P0 ;  /* 0x00000004ff7b7807 */ /* 0x000fe40000000000 */
[----:B------:R-:W-:Y:S02]  /*2e60*/  SEL R53, R53, RZ, P4 ;  /* 0x000000ff35357207 */ /* 0x000fe40002000000 */
[----:B-1----:R-:W-:Y:S02]  /*2e70*/  SHF.R.U32.HI R108, RZ, 0x8, R108 ;  /* 0x00000008ff6c7819 */ /* 0x002fe4000001166c */
[----:B------:R-:W-:Y:S02]  /*2e80*/  SEL R123, R123, RZ, P3 ;  /* 0x000000ff7b7b7207 */ /* 0x000fe40001800000 */
[----:B------:R-:W-:Y:S01]  /*2e90*/  ISETP.NE.U32.AND P5, PT, R53, RZ, PT ;  /* 0x000000ff3500720c */ /* 0x000fe20003fa5070 */
[----:B------:R-:W-:Y:S01]  /*2ea0*/  IMAD.U32 R53, RZ, RZ, UR13 ;  /* 0x0000000dff357e24 */ /* 0x000fe2000f8e00ff */
[----:B------:R-:W-:-:S02]  /*2eb0*/  SGXT.U32 R108, R108, 0x1 ;  /* 0x000000016c6c781a */ /* 0x000fc40000000000 */
[----:B------:R-:W-:Y:S01]  /*2ec0*/  ISETP.NE.U32.AND P0, PT, R123, RZ, PT ;  /* 0x000000ff7b00720c */ /* 0x000fe20003f05070 */
[----:B--2---:R-:W-:Y:S01]  /*2ed0*/  IMAD.WIDE R56, R53, 0x4, R56 ;  /* 0x0000000435387825 */ /* 0x004fe200078e0238 */
[----:B------:R-:W-:-:S03]  /*2ee0*/  LOP3.LUT R123, R108, 0xa, RZ, 0xfc, !PT ;  /* 0x0000000a6c7b7812 */ /* 0x000fc600078efcff */
[----:B---3--:R-:W-:Y:S01]  /*2ef0*/  IMAD.WIDE R60, R53, 0x4, R60 ;  /* 0x00000004353c7825 */ /* 0x008fe200078e023c */
[C---:B------:R-:W-:Y:S02]  /*2f00*/  LOP3.LUT R53, R108.reuse, 0x6, RZ, 0xfc, !PT ;  /* 0x000000066c357812 */ /* 0x040fe400078efcff */
[----:B------:R-:W-:Y:S02]  /*2f10*/  ISETP.GE.AND P2, PT, R123, UR4, PT ;  /* 0x000000047b007c0c */ /* 0x000fe4000bf46270 */
[----:B------:R-:W-:Y:S02]  /*2f20*/  ISETP.GE.AND P4, PT, R53, UR4, PT ;  /* 0x0000000435007c0c */ /* 0x000fe4000bf86270 */
[C---:B------:R-:W-:Y:S01]  /*2f30*/  LOP3.LUT R123, R108.reuse, 0x10, RZ, 0xfc, !PT ;  /* 0x000000106c7b7812 */ /* 0x040fe200078efcff */
[----:B------:R1:W-:Y:S01]  /*2f40*/  LDGSTS.E [R124+0x11000], desc[UR16][R56.64], P0 ;  /* 0x11000000387c7fae */ /* 0x0003e200081a1010 */
[----:B------:R-:W-:Y:S02]  /*2f50*/  LOP3.LUT R53, R108, 0xc, RZ, 0xfc, !PT ;  /* 0x0000000c6c357812 */ /* 0x000fe400078efcff */
[----:B------:R-:W-:Y:S01]  /*2f60*/  ISETP.GE.AND P6, PT, R123, UR4, PT ;  /* 0x000000047b007c0c */ /* 0x000fe2000bfc6270 */
[----:B------:R2:W-:Y:S01]  /*2f70*/  LDGSTS.E [R124+0x12000], desc[UR16][R60.64], P5 ;  /* 0x120000003c7c7fae */ /* 0x0005e2000a9a1010 */
[----:B------:R-:W-:-:S02]  /*2f80*/  ISETP.GE.AND P3, PT, R53, UR4, PT ;  /* 0x0000000435007c0c */ /* 0x000fc4000bf66270 */
[C---:B------:R-:W-:Y:S02]  /*2f90*/  LOP3.LUT R123, R108.reuse, 0x14, RZ, 0xfc, !PT ;  /* 0x000000146c7b7812 */ /* 0x040fe400078efcff */
[----:B------:R-:W-:Y:S02]  /*2fa0*/  PLOP3.LUT P0, PT, PT, PT, UP1, 0x80, 0x8 ;  /* 0x000000000008781c */ /* 0x000fe40003f0f018 */
[----:B------:R-:W-:Y:S02]  /*2fb0*/  SEL R53, RZ, 0x4, P3 ;  /* 0x00000004ff357807 */ /* 0x000fe40001800000 */
[C---:B-1----:R-:W-:Y:S02]  /*2fc0*/  LOP3.LUT R56, R108.reuse, 0x18, RZ, 0xfc, !PT ;  /* 0x000000186c387812 */ /* 0x042fe400078efcff */
[----:B------:R-:W-:Y:S02]  /*2fd0*/  ISETP.GE.AND P5, PT, R123, UR4, PT ;  /* 0x000000047b007c0c */ /* 0x000fe4000bfa6270 */
[----:B------:R-:W-:-:S02]  /*2fe0*/  LOP3.LUT R123, R108, 0x1c, RZ, 0xfc, !PT ;  /* 0x0000001c6c7b7812 */ /* 0x000fc400078efcff */
[----:B------:R-:W-:Y:S02]  /*2ff0*/  ISETP.GE.AND P3, PT, R56, UR4, PT ;  /* 0x0000000438007c0c */ /* 0x000fe4000bf66270 */
[----:B------:R-:W-:Y:S02]  /*3000*/  SEL R56, R53, RZ, P0 ;  /* 0x000000ff35387207 */ /* 0x000fe40000000000 */
[----:B------:R-:W-:Y:S02]  /*3010*/  ISETP.GE.AND P0, PT, R123, UR4, PT ;  /* 0x000000047b007c0c */ /* 0x000fe4000bf06270 */
[----:B------:R-:W-:Y:S02]  /*3020*/  SEL R53, RZ, 0x4, P5 ;  /* 0x00000004ff357807 */ /* 0x000fe40002800000 */
[----:B--2---:R-:W-:Y:S02]  /*3030*/  SEL R60, RZ, 0x4, P0 ;  /* 0x00000004ff3c7807 */ /* 0x004fe40000000000 */
[----:B------:R-:W-:-:S02]  /*3040*/  PLOP3.LUT P0, PT, PT, PT, UP1, 0x80, 0x8 ;  /* 0x000000000008781c */ /* 0x000fc40003f0f018 */
[----:B------:R-:W-:Y:S02]  /*3050*/  LOP3.LUT R123, R108, 0x20, RZ, 0xfc, !PT ;  /* 0x000000206c7b7812 */ /* 0x000fe400078efcff */
[----:B------:R-:W-:Y:S02]  /*3060*/  SEL R57, RZ, 0x4, P6 ;  /* 0x00000004ff397807 */ /* 0x000fe40003000000 */
[----:B------:R-:W-:Y:S02]  /*3070*/  ISETP.NE.U32.AND P6, PT, R56, RZ, PT ;  /* 0x000000ff3800720c */ /* 0x000fe40003fc5070 */
[----:B------:R-:W-:Y:S02]  /*3080*/  PLOP3.LUT P5, PT, PT, PT, UP1, 0x80, 0x8 ;  /* 0x000000000008781c */ /* 0x000fe40003faf018 */
[----:B------:R-:W-:Y:S02]  /*3090*/  SEL R56, R53, RZ, P0 ;  /* 0x000000ff35387207 */ /* 0x000fe40000000000 */
[----:B------:R-:W-:-:S02]  /*30a0*/  ISETP.GE.AND P0, PT, R123, UR4, PT ;  /* 0x000000047b007c0c */ /* 0x000fc4000bf06270 */
[----:B------:R-:W-:Y:S02]  /*30b0*/  LOP3.LUT R123, R108, 0x24, RZ, 0xfc, !PT ;  /* 0x000000246c7b7812 */ /* 0x000fe400078efcff */
[----:B------:R-:W-:Y:S02]  /*30c0*/  SEL R61, RZ, 0x4, P3 ;  /* 0x00000004ff3d7807 */ /* 0x000fe40001800000 */
[----:B------:R-:W-:Y:S02]  /*30d0*/  SEL R57, R57, RZ, P5 ;  /* 0x000000ff39397207 */ /* 0x000fe40002800000 */
[----:B------:R-:W-:Y:S02]  /*30e0*/  PLOP3.LUT P3, PT, PT, PT, UP1, 0x80, 0x8 ;  /* 0x000000000008781c */ /* 0x000fe40003f6f018 */
[----:B------:R-:W-:Y:S02]  /*30f0*/  SEL R53, RZ, 0x4, P0 ;  /* 0x00000004ff357807 */ /* 0x000fe40000000000 */
[----:B------:R-:W-:-:S02]  /*3100*/  PLOP3.LUT P5, PT, PT, PT, UP1, 0x80, 0x8 ;  /* 0x000000000008781c */ /* 0x000fc40003faf018 */
[----:B------:R-:W-:Y:S02]  /*3110*/  ISETP.GE.AND P0, PT, R123, UR4, PT ;  /* 0x000000047b007c0c */ /* 0x000fe4000bf06270 */
[----:B------:R-:W-:Y:S02]  /*3120*/  SEL R61, R61, RZ, P3 ;  /* 0x000000ff3d3d7207 */ /* 0x000fe40001800000 */
[----:B------:R-:W-:Y:S02]  /*3130*/  PLOP3.LUT P3, PT, PT, PT, UP1, 0x80, 0x8 ;  /* 0x000000000008781c */ /* 0x000fe40003f6f018 */
[----:B------:R-:W-:Y:S02]  /*3140*/  SEL R123, R53, RZ, P5 ;  /* 0x000000ff357b7207 */ /* 0x000fe40002800000 */
[----:B------:R-:W-:Y:S02]  /*3150*/  SEL R53, RZ, 0x4, P0 ;  /* 0x00000004ff357807 */ /* 0x000fe40000000000 */
[----:B------:R-:W-:-:S02]  /*3160*/  PLOP3.LUT P0, PT, PT, PT, UP1, 0x80, 0x8 ;  /* 0x000000000008781c */ /* 0x000fc40003f0f018 */
[----:B------:R-:W-:Y:S02]  /*3170*/  SEL R60, R60, RZ, P3 ;  /* 0x000000ff3c3c7207 */ /* 0x000fe40001800000 */
[----:B------:R-:W-:Y:S01]  /*3180*/  ISETP.NE.U32.AND P3, PT, R57, RZ, PT ;  /* 0x000000ff3900720c */ /* 0x000fe20003f65070 */
[----:B------:R-:W-:Y:S01]  /*3190*/  IMAD.U32 R57, RZ, RZ, UR13 ;  /* 0x0000000dff397e24 */ /* 0x000fe2000f8e00ff */
[----:B------:R-:W-:Y:S02]  /*31a0*/  SEL R53, R53, RZ, P0 ;  /* 0x000000ff35357207 */ /* 0x000fe40000000000 */
[----:B------:R-:W-:Y:S01]  /*31b0*/  ISETP.NE.U32.AND P0, PT, R56, RZ, PT ;  /* 0x000000ff3800720c */ /* 0x000fe20003f05070 */
[----:B------:R-:W-:Y:S01]  /*31c0*/  IMAD.WIDE R64, R57, 0x4, R64 ;  /* 0x0000000439407825 */ /* 0x000fe200078e0240 */
[----:B------:R-:W-:-:S03]  /*31d0*/  ISETP.NE.U32.AND P5, PT, R61, RZ, PT ;  /* 0x000000ff3d00720c */ /* 0x000fc60003fa5070 */
[----:B------:R-:W-:Y:S01]  /*31e0*/  IMAD.U32 R56, RZ, RZ, UR13 ;  /* 0x0000000dff387e24 */ /* 0x000fe2000f8e00ff */
[----:B------:R1:W-:Y:S01]  /*31f0*/  LDGSTS.E [R124+0x13000], desc[UR16][R64.64], P6 ;  /* 0x13000000407c7fae */ /* 0x0003e2000b1a1010 */
[----:B------:R-:W-:Y:S02]  /*3200*/  IMAD.U32 R61, RZ, RZ, UR13 ;  /* 0x0000000dff3d7e24 */ /* 0x000fe4000f8e00ff */
[----:B------:R-:W-:-:S04]  /*3210*/  IMAD.WIDE R70, R56, 0x4, R70 ;  /* 0x0000000438467825 */ /* 0x000fc800078e0246 */
[----:B------:R-:W-:Y:S01]  /*3220*/  IMAD.WIDE R74, R61, 0x4, R74 ;  /* 0x000000043d4a7825 */ /* 0x000fe200078e024a */
[----:B------:R-:W-:Y:S01]  /*3230*/  LDGSTS.E [R124+0x14000], desc[UR16][R70.64], P3 ;  /* 0x14000000467c7fae */ /* 0x000fe200099a1010 */
[----:B-1----:R-:W-:-:S03]  /*3240*/  LOP3.LUT R65, R108, 0x28, RZ, 0xfc, !PT ;  /* 0x000000286c417812 */ /* 0x002fc600078efcff */
[----:B------:R-:W-:Y:S01]  /*3250*/  LDGSTS.E [R124+0x15000], desc[UR16][R74.64], P0 ;  /* 0x150000004a7c7fae */ /* 0x000fe200081a1010 */
[----:B------:R-:W-:Y:S02]  /*3260*/  ISETP.GE.AND P0, PT, R65, UR4, PT ;  /* 0x0000000441007c0c */ /* 0x000fe4000bf06270 */
[----:B------:R-:W1:Y:S01]  /*3270*/  S2R R65, SR_TID.X ;  /* 0x0000000000417919 */ /* 0x000e620000002100 */
[----:B------:R-:W-:Y:S01]  /*3280*/  IMAD.WIDE R14, R57, 0x4, R14 ;  /* 0x00000004390e7825 */ /* 0x000fe200078e020e */
[----:B------:R-:W-:-:S04]  /*3290*/  ISETP.NE.U32.AND P6, PT, R60, RZ, PT ;  /* 0x000000ff3c00720c */ /* 0x000fc80003fc5070 */
[----:B------:R2:W-:Y:S01]  /*32a0*/  LDGSTS.E [R124+0x16000], desc[UR16][R14.64], P5 ;  /* 0x160000000e7c7fae */ /* 0x0005e2000a9a1010 */
[----:B------:R-:W-:Y:S01]  /*32b0*/  ISETP.NE.U32.AND P3, PT, R123, RZ, PT ;  /* 0x000000ff7b00720c */ /* 0x000fe20003f65070 */
[----:B------:R-:W-:Y:S01]  /*32c0*/  IMAD.WIDE R18, R56, 0x4, R18 ;  /* 0x0000000438127825 */ /* 0x000fe200078e0212 */
[----:B------:R-:W-:-:S03]  /*32d0*/  ISETP.NE.U32.AND P5, PT, R53, RZ, PT ;  /* 0x000000ff3500720c */ /* 0x000fc60003fa5070 */
[----:B------:R-:W-:-:S03]  /*32e0*/  IMAD.WIDE R22, R56, 0x4, R22 ;  /* 0x0000000438167825 */ /* 0x000fc600078e0216 */
[----:B------:R3:W-:Y:S01]  /*32f0*/  LDGSTS.E [R124+0x17000], desc[UR16][R18.64], P6 ;  /* 0x17000000127c7fae */ /* 0x0007e2000b1a1010 */
[----:B--2---:R-:W-:Y:S02]  /*3300*/  SEL R14, RZ, 0x4, P0 ;  /* 0x00000004ff0e7807 */ /* 0x004fe40000000000 */
[----:B------:R-:W-:Y:S01]  /*3310*/  PLOP3.LUT P0, PT, PT, PT, UP1, 0x80, 0x8 ;  /* 0x000000000008781c */ /* 0x000fe20003f0f018 */
[----:B------:R-:W-:Y:S01]  /*3320*/  IMAD.U32 R15, RZ, RZ, UR13 ;  /* 0x0000000dff0f7e24 */ /* 0x000fe2000f8e00ff */
[----:B------:R-:W-:Y:S01]  /*3330*/  LOP3.LUT R64, R108, 0x2c, RZ, 0xfc, !PT ;  /* 0x0000002c6c407812 */ /* 0x000fe200078efcff */
[----:B------:R2:W-:Y:S01]  /*3340*/  LDGSTS.E [R124+0x18000], desc[UR16][R22.64], P3 ;  /* 0x18000000167c7fae */ /* 0x0005e200099a1010 */
[----:B------:R-:W-:Y:S02]  /*3350*/  SEL R14, R14, RZ, P0 ;  /* 0x000000ff0e0e7207 */ /* 0x000fe40000000000 */
[----:B-1----:R-:W-:-:S04]  /*3360*/  LOP3.LUT R65, R65, 0x3f, RZ, 0xc0, !PT ;  /* 0x0000003f41417812 */ /* 0x002fc800078ec0ff */
[----:B------:R-:W-:Y:S02]  /*3370*/  ISETP.GE.AND P0, PT, R65, UR4, PT ;  /* 0x0000000441007c0c */ /* 0x000fe4000bf06270 */
[----:B------:R-:W-:Y:S02]  /*3380*/  ISETP.NE.U32.AND P6, PT, R14, RZ, PT ;  /* 0x000000ff0e00720c */ /* 0x000fe40003fc5070 */
[----:B------:R-:W-:Y:S02]  /*3390*/  SEL R14, RZ, 0x4, P0 ;  /* 0x00000004ff0e7807 */ /* 0x000fe40000000000 */
[----:B------:R-:W-:Y:S01]  /*33a0*/  PLOP3.LUT P0, PT, PT, PT, UP1, 0x80, 0x8 ;  /* 0x000000000008781c */ /* 0x000fe20003f0f018 */
[----:B------:R-:W-:Y:S01]  /*33b0*/  IMAD.WIDE R26, R15, 0x4, R26 ;  /* 0x000000040f1a7825 */ /* 0x000fe200078e021a */
[----:B------:R-:W-:Y:S02]  /*33c0*/  LOP3.LUT R65, R108, 0x30, RZ, 0xfc, !PT ;  /* 0x000000306c417812 */ /* 0x000fe400078efcff */
[----:B------:R-:W-:Y:S01]  /*33d0*/  SEL R14, R14, RZ, P0 ;  /* 0x000000ff0e0e7207 */ /* 0x000fe20000000000 */
[----:B---3--:R-:W-:Y:S01]  /*33e0*/  IMAD.U32 R18, RZ, RZ, UR13 ;  /* 0x0000000dff127e24 */ /* 0x008fe2000f8e00ff */
[----:B------:R-:W-:Y:S01]  /*33f0*/  ISETP.GE.AND P3, PT, R64, UR4, PT ;  /* 0x0000000440007c0c */ /* 0x000fe2000bf66270 */
[----:B------:R-:W-:Y:S01]  /*3400*/  LDGSTS.E [R124+0x19000], desc[UR16][R26.64], P5 ;  /* 0x190000001a7c7fae */ /* 0x000fe2000a9a1010 */
[----:B------:R-:W-:Y:S01]  /*3410*/  ISETP.NE.U32.AND P0, PT, R14, RZ, PT ;  /* 0x000000ff0e00720c */ /* 0x000fe20003f05070 */
[----:B------:R-:W-:Y:S01]  /*3420*/  IMAD.WIDE R30, R18, 0x4, R30 ;  /* 0x00000004121e7825 */ /* 0x000fe200078e021e */
[----:B------:R-:W-:-:S02]  /*3430*/  ISETP.GE.AND P5, PT, R65, UR4, PT ;  /* 0x0000000441007c0c */ /* 0x000fc4000bfa6270 */
[----:B------:R-:W-:Y:S02]  /*3440*/  SEL R14, RZ, 0x4, P1 ;  /* 0x00000004ff0e7807 */ /* 0x000fe40000800000 */
[----:B------:R-:W-:Y:S01]  /*3450*/  PLOP3.LUT P1, PT, PT, PT, UP1, 0x80, 0x8 ;  /* 0x000000000008781c */ /* 0x000fe20003f2f018 */
[----:B------:R-:W-:Y:S01]  /*3460*/  IMAD.WIDE R38, R18, 0x4, R38 ;  /* 0x0000000412267825 */ /* 0x000fe200078e0226 */
[----:B------:R-:W-:Y:S01]  /*3470*/  SEL R19, RZ, 0x4, P3 ;  /* 0x00000004ff137807 */ /* 0x000fe20001800000 */
[----:B------:R1:W-:Y:S01]  /*3480*/  LDGSTS.E [R124+0x1a000], desc[UR16][R30.64], P6 ;  /* 0x1a0000001e7c7fae */ /* 0x0003e2000b1a1010 */
[----:B------:R-:W-:Y:S02]  /*3490*/  LOP3.LUT R64, R108, 0x34, RZ, 0xfc, !PT ;  /* 0x000000346c407812 */ /* 0x000fe400078efcff */
[----:B------:R-:W-:Y:S02]  /*34a0*/  PLOP3.LUT P3, PT, PT, PT, UP1, 0x80, 0x8 ;  /* 0x000000000008781c */ /* 0x000fe40003f6f018 */
[----:B------:R-:W-:-:S02]  /*34b0*/  SEL R18, RZ, 0x4, P5 ;  /* 0x00000004ff127807 */ /* 0x000fc40002800000 */
[----:B------:R-:W-:Y:S02]  /*34c0*/  LOP3.LUT R65, R108, 0x38, RZ, 0xfc, !PT ;  /* 0x000000386c417812 */ /* 0x000fe400078efcff */
[----:B------:R-:W-:Y:S02]  /*34d0*/  ISETP.GE.AND P6, PT, R64, UR4, PT ;  /* 0x0000000440007c0c */ /* 0x000fe4000bfc6270 */
[----:B------:R-:W-:Y:S01]  /*34e0*/  SEL R19, R19, RZ, P1 ;  /* 0x000000ff13137207 */ /* 0x000fe20000800000 */
[----:B------:R-:W-:Y:S01]  /*34f0*/  IMAD.WIDE R34, R15, 0x4, R34 ;  /* 0x000000040f227825 */ /* 0x000fe200078e0222 */
[----:B------:R-:W-:Y:S02]  /*3500*/  ISETP.GE.AND P5, PT, R65, UR4, PT ;  /* 0x0000000441007c0c */ /* 0x000fe4000bfa6270 */
[----:B------:R-:W-:Y:S02]  /*3510*/  SEL R18, R18, RZ, P3 ;  /* 0x000000ff12127207 */ /* 0x000fe40001800000 */
[----:B------:R-:W-:-:S02]  /*3520*/  PLOP3.LUT P1, PT, PT, PT, UP1, 0x80, 0x8 ;  /* 0x000000000008781c */ /* 0x000fc40003f2f018 */
[----:B------:R-:W-:Y:S02]  /*3530*/  SEL R15, RZ, 0x4, P6 ;  /* 0x00000004ff0f7807 */ /* 0x000fe40003000000 */
[----:B------:R-:W-:Y:S02]  /*3540*/  ISETP.NE.U32.AND P3, PT, R19, RZ, PT ;  /* 0x000000ff1300720c */ /* 0x000fe40003f65070 */
[----:B------:R-:W-:Y:S02]  /*3550*/  PLOP3.LUT P6, PT, PT, PT, UP1, 0x80, 0x8 ;  /* 0x000000000008781c */ /* 0x000fe40003fcf018 */
[----:B------:R-:W-:Y:S02]  /*3560*/  SEL R19, RZ, 0x4, P5 ;  /* 0x00000004ff137807 */ /* 0x000fe40002800000 */
[----:B------:R-:W-:Y:S02]  /*3570*/  SEL R15, R15, RZ, P1 ;  /* 0x000000ff0f0f7207 */ /* 0x000fe40000800000 */
[----:B------:R-:W-:-:S02]  /*3580*/  SEL R19, R19, RZ, P6 ;  /* 0x000000ff13137207 */ /* 0x000fc40003000000 */
[----:B------:R-:W-:Y:S02]  /*3590*/  ISETP.NE.U32.AND P6, PT, R15, RZ, PT ;  /* 0x000000ff0f00720c */ /* 0x000fe40003fc5070 */
[----:B------:R-:W-:Y:S01]  /*35a0*/  ISETP.NE.U32.AND P1, PT, R18, RZ, PT ;  /* 0x000000ff1200720c */ /* 0x000fe20003f25070 */
[----:B------:R-:W-:Y:S01]  /*35b0*/  LDGSTS.E [R124+0x1b000], desc[UR16][R34.64], P3 ;  /* 0x1b000000227c7fae */ /* 0x000fe200099a1010 */
[----:B------:R-:W-:Y:S02]  /*35c0*/  SEL R15, RZ, 0x4, P2 ;  /* 0x00000004ff0f7807 */ /* 0x000fe40001000000 */
[----:B------:R-:W-:Y:S02]  /*35d0*/  PLOP3.LUT P5, PT, PT, PT, UP1, 0x80, 0x8 ;  /* 0x000000000008781c */ /* 0x000fe40003faf018 */
[----:B------:R-:W-:Y:S02]  /*35e0*/  SEL R18, RZ, 0x4, P4 ;  /* 0x00000004ff127807 */ /* 0x000fe40002000000 */
[----:B------:R-:W-:-:S02]  /*35f0*/  PLOP3.LUT P2, PT, PT, PT, UP1, 0x80, 0x8 ;  /* 0x000000000008781c */ /* 0x000fc40003f4f018 */
[----:B------:R-:W-:Y:S02]  /*3600*/  LOP3.LUT R65, R108, 0x3c, RZ, 0xfc, !PT ;  /* 0x0000003c6c417812 */ /* 0x000fe400078efcff */
[----:B------:R-:W-:Y:S01]  /*3610*/  SEL R14, R14, RZ, P5 ;  /* 0x000000ff0e0e7207 */ /* 0x000fe20002800000 */
[----:B------:R-:W-:Y:S01]  /*3620*/  LDGSTS.E [R124+0x1c000], desc[UR16][R38.64], P1 ;  /* 0x1c000000267c7fae */ /* 0x000fe200089a1010 */
[----:B------:R-:W-:Y:S02]  /*3630*/  PLOP3.LUT P3, PT, PT, PT, UP1, 0x80, 0x8 ;  /* 0x000000000008781c */ /* 0x000fe40003f6f018 */
[----:B------:R-:W-:Y:S02]  /*3640*/  SEL R18, R18, RZ, P2 ;  /* 0x000000ff12127207 */ /* 0x000fe40001000000 */
[----:B------:R-:W-:Y:S02]  /*3650*/  ISETP.GE.AND P2, PT, R65, UR4, PT ;  /* 0x0000000441007c0c */ /* 0x000fe4000bf46270 */
[----:B------:R-:W-:Y:S01]  /*3660*/  ISETP.NE.U32.AND P5, PT, R19, RZ, PT ;  /* 0x000000ff1300720c */ /* 0x000fe20003fa5070 */
[----:B------:R-:W-:Y:S01]  /*3670*/  IMAD.U32 R19, RZ, RZ, UR13 ;  /* 0x0000000dff137e24 */ /* 0x000fe2000f8e00ff */
[----:B------:R-:W-:-:S02]  /*3680*/  ISETP.NE.U32.AND P4, PT, R14, RZ, PT ;  /* 0x000000ff0e00720c */ /* 0x000fc40003f85070 */
[----:B------:R-:W-:Y:S02]  /*3690*/  SEL R15, R15, RZ, P3 ;  /* 0x000000ff0f0f7207 */ /* 0x000fe40001800000 */
[----:B------:R-:W-:Y:S02]  /*36a0*/  PLOP3.LUT P3, PT, PT, PT, UP1, 0x80, 0x8 ;  /* 0x000000000008781c */ /* 0x000fe40003f6f018 */
[----:B------:R-:W-:Y:S01]  /*36b0*/  SEL R14, RZ, 0x4, P2 ;  /* 0x00000004ff0e7807 */ /* 0x000fe20001000000 */
[----:B------:R-:W-:Y:S01]  /*36c0*/  IMAD.WIDE R42, R19, 0x4, R42 ;  /* 0x00000004132a7825 */ /* 0x000fe200078e022a */
[----:B------:R-:W-:Y:S02]  /*36d0*/  ISETP.NE.U32.AND P2, PT, R18, RZ, PT ;  /* 0x000000ff1200720c */ /* 0x000fe40003f45070 */
[----:B------:R-:W-:Y:S01]  /*36e0*/  SEL R14, R14, RZ, P3 ;  /* 0x000000ff0e0e7207 */ /* 0x000fe20001800000 */
[----:B------:R-:W-:Y:S01]  /*36f0*/  IMAD.U32 R18, RZ, RZ, UR13 ;  /* 0x0000000dff127e24 */ /* 0x000fe2000f8e00ff */
[----:B------:R-:W-:Y:S01]  /*3700*/  LOP3.LUT R65, R108, 0xe, RZ, 0xfc, !PT ;  /* 0x0000000e6c417812 */ /* 0x000fe200078efcff */
[----:B------:R-:W-:Y:S01]  /*3710*/  LDGSTS.E [R124+0x1d000], desc[UR16][R42.64], P6 ;  /* 0x1d0000002a7c7fae */ /* 0x000fe2000b1a1010 */
[----:B------:R-:W-:Y:S01]  /*3720*/  ISETP.NE.U32.AND P3, PT, R14, RZ, PT ;  /* 0x000000ff0e00720c */ /* 0x000fe20003f65070 */
[----:B------:R-:W-:Y:S01]  /*3730*/  IMAD.WIDE R46, R18, 0x4, R46 ;  /* 0x00000004122e7825 */ /* 0x000fe200078e022e */
[----:B------:R-:W-:-:S02]  /*3740*/  ISETP.GE.AND P6, PT, R65, UR4, PT ;  /* 0x0000000441007c0c */ /* 0x000fc4000bfc6270 */
[----:B------:R-:W-:Y:S01]  /*3750*/  ISETP.NE.U32.AND P1, PT, R15, RZ, PT ;  /* 0x000000ff0f00720c */ /* 0x000fe20003f25070 */
[----:B------:R-:W-:Y:S01]  /*3760*/  IMAD.U32 R15, RZ, RZ, UR13 ;  /* 0x0000000dff0f7e24 */ /* 0x000fe2000f8e00ff */
[----:B------:R-:W-:Y:S01]  /*3770*/  LDGSTS.E [R124+0x1e000], desc[UR16][R46.64], P5 ;  /* 0x1e0000002e7c7fae */ /* 0x000fe2000a9a1010 */
[----:B------:R-:W-:Y:S02]  /*3780*/  LOP3.LUT R65, R108, 0x12, RZ, 0xfc, !PT ;  /* 0x000000126c417812 */ /* 0x000fe400078efcff */
[----:B------:R-:W-:Y:S02]  /*3790*/  PLOP3.LUT P5, PT, PT, PT, UP1, 0x80, 0x8 ;  /* 0x000000000008781c */ /* 0x000fe40003faf018 */
[----:B------:R-:W-:Y:S01]  /*37a0*/  SEL R14, RZ, 0x4, P6 ;  /* 0x00000004ff0e7807 */ /* 0x000fe20003000000 */
[----:B------:R-:W-:Y:S01]  /*37b0*/  IMAD.WIDE R50, R15, 0x4, R50 ;  /* 0x000000040f327825 */ /* 0x000fe200078e0232 */
[----:B------:R-:W-:Y:S02]  /*37c0*/  ISETP.GE.AND P6, PT, R65, UR4, PT ;  /* 0x0000000441007c0c */ /* 0x000fe4000bfc6270 */
[----:B------:R-:W-:-:S02]  /*37d0*/  SEL R14, R14, RZ, P5 ;  /* 0x000000ff0e0e7207 */ /* 0x000fc40002800000 */
[----:B------:R-:W-:Y:S01]  /*37e0*/  LOP3.LUT R65, R108, 0x16, RZ, 0xfc, !PT ;  /* 0x000000166c417812 */ /* 0x000fe200078efcff */
[----:B------:R-:W-:Y:S01]  /*37f0*/  IMAD.WIDE R54, R18, 0x4, R54 ;  /* 0x0000000412367825 */ /* 0x000fe200078e0236 */
[----:B------:R-:W-:Y:S01]  /*3800*/  SEL R15, RZ, 0x4, P6 ;  /* 0x00000004ff0f7807 */ /* 0x000fe20003000000 */
[----:B------:R3:W-:Y:S01]  /*3810*/  LDGSTS.E [R124+0x1f000], desc[UR16][R50.64], P3 ;  /* 0x1f000000327c7fae */ /* 0x0007e200099a1010 */
[----:B------:R-:W-:Y:S01]  /*3820*/  PLOP3.LUT P5, PT, PT, PT, UP1, 0x80, 0x8 ;  /* 0x000000000008781c */ /* 0x000fe20003faf018 */
[----:B--2---:R-:W-:Y:S01]  /*3830*/  IMAD.U32 R22, RZ, RZ, UR13 ;  /* 0x0000000dff167e24 */ /* 0x004fe2000f8e00ff */
[----:B------:R-:W-:Y:S01]  /*3840*/  ISETP.NE.U32.AND P3, PT, R14, RZ, PT ;  /* 0x000000ff0e00720c */ /* 0x000fe20003f65070 */
[----:B------:R-:W-:Y:S01]  /*3850*/  LDGSTS.E [R125+0x10800], desc[UR16][R54.64], P4 ;  /* 0x10800000367d7fae */ /* 0x000fe2000a1a1010 */
[----:B------:R-:W-:Y:S02]  /*3860*/  ISETP.GE.AND P6, PT, R65, UR4, PT ;  /* 0x0000000441007c0c */ /* 0x000fe4000bfc6270 */
[----:B------:R-:W-:Y:S01]  /*3870*/  LOP3.LUT R123, R108, 0x1a, RZ, 0xfc, !PT ;  /* 0x0000001a6c7b7812 */ /* 0x000fe200078efcff */
[----:B------:R-:W-:Y:S01]  /*3880*/  IMAD.U32 R14, RZ, RZ, UR13 ;  /* 0x0000000dff0e7e24 */ /* 0x000fe2000f8e00ff */
[----:B------:R-:W-:Y:S01]  /*3890*/  SEL R15, R15, RZ, P5 ;  /* 0x000000ff0f0f7207 */ /* 0x000fe20002800000 */
[----:B------:R-:W-:Y:S01]  /*38a0*/  IMAD.WIDE R58, R22, 0x4, R58 ;  /* 0x00000004163a7825 */ /* 0x000fe200078e023a */
[----:B------:R-:W-:-:S02]  /*38b0*/  PLOP3.LUT P4, PT, PT, PT, UP1, 0x80, 0x8 ;  /* 0x000000000008781c */ /* 0x000fc40003f8f018 */
[----:B------:R-:W-:Y:S02]  /*38c0*/  SEL R18, RZ, 0x4, P6 ;  /* 0x00000004ff127807 */ /* 0x000fe40003000000 */
[----:B------:R-:W-:Y:S01]  /*38d0*/  ISETP.GE.AND P5, PT, R123, UR4, PT ;  /* 0x000000047b007c0c */ /* 0x000fe2000bfa6270 */
[----:B------:R-:W-:Y:S01]  /*38e0*/  IMAD.WIDE R62, R19, 0x4, R62 ;  /* 0x00000004133e7825 */ /* 0x000fe200078e023e */
[----:B------:R-:W-:Y:S01]  /*38f0*/  LOP3.LUT R74, R108, 0x1e, RZ, 0xfc, !PT ;  /* 0x0000001e6c4a7812 */ /* 0x000fe200078efcff */
[----:B------:R-:W-:Y:S01]  /*3900*/  LDGSTS.E [R125+0x11800], desc[UR16][R58.64], P2 ;  /* 0x118000003a7d7fae */ /* 0x000fe200091a1010 */
[----:B------:R-:W-:Y:S01]  /*3910*/  ISETP.NE.U32.AND P6, PT, R15, RZ, PT ;  /* 0x000000ff0f00720c */ /* 0x000fe20003fc5070 */
[----:B------:R-:W-:Y:S01]  /*3920*/  IMAD.WIDE R68, R14, 0x4, R68 ;  /* 0x000000040e447825 */ /* 0x000fe200078e0244 */
[----:B------:R-:W-:Y:S01]  /*3930*/  SEL R18, R18, RZ, P4 ;  /* 0x000000ff12127207 */ /* 0x000fe20002000000 */
[----:B------:R-:W-:Y:S01]  /*3940*/  LDGSTS.E [R125+0x12800], desc[UR16][R62.64], P1 ;  /* 0x128000003e7d7fae */ /* 0x000fe200089a1010 */
[----:B------:R-:W-:-:S02]  /*3950*/  PLOP3.LUT P4, PT, PT, PT, UP1, 0x80, 0x8 ;  /* 0x000000000008781c */ /* 0x000fc40003f8f018 */
[----:B------:R-:W-:Y:S01]  /*3960*/  SEL R15, RZ, 0x4, P5 ;  /* 0x00000004ff0f7807 */ /* 0x000fe20002800000 */
[----:B------:R-:W-:Y:S01]  /*3970*/  LDGSTS.E [R125+0x13800], desc[UR16][R68.64], P3 ;  /* 0x13800000447d7fae */ /* 0x000fe200099a1010 */
[----:B------:R-:W-:Y:S02]  /*3980*/  LOP3.LUT R23, R108, 0x22, RZ, 0xfc, !PT ;  /* 0x000000226c177812 */ /* 0x000fe400078efcff */
[----:B------:R-:W-:Y:S02]  /*3990*/  ISETP.GE.AND P2, PT, R74, UR4, PT ;  /* 0x000000044a007c0c */ /* 0x000fe4000bf46270 */
[----:B------:R-:W-:Y:S02]  /*39a0*/  SEL R15, R15, RZ, P4 ;  /* 0x000000ff0f0f7207 */ /* 0x000fe40002000000 */
[----:B------:R-:W-:Y:S02]  /*39b0*/  ISETP.GE.AND P3, PT, R23, UR4, PT ;  /* 0x0000000417007c0c */ /* 0x000fe4000bf66270 */
[----:B------:R-:W-:-:S02]  /*39c0*/  PLOP3.LUT P1, PT, PT, PT, UP1, 0x80, 0x8 ;  /* 0x000000000008781c */ /* 0x000fc40003f2f018 */
[----:B------:R-:W-:Y:S02]  /*39d0*/  SEL R14, RZ, 0x4, P2 ;  /* 0x00000004ff0e7807 */ /* 0x000fe40001000000 */
[----:B-1----:R-:W-:Y:S02]  /*39e0*/  LOP3.LUT R31, R108, 0x26, RZ, 0xfc, !PT ;  /* 0x000000266c1f7812 */ /* 0x002fe400078efcff */
[----:B------:R-:W-:Y:S02]  /*39f0*/  ISETP.NE.U32.AND P4, PT, R15, RZ, PT ;  /* 0x000000ff0f00720c */ /* 0x000fe40003f85070 */
[----:B------:R-:W-:Y:S01]  /*3a00*/  ISETP.NE.U32.AND P5, PT, R18, RZ, PT ;  /* 0x000000ff1200720c */ /* 0x000fe20003fa5070 */
[----:B------:R-:W-:Y:S01]  /*3a10*/  IMAD.U32 R18, RZ, RZ, UR13 ;  /* 0x0000000dff127e24 */ /* 0x000fe2000f8e00ff */
[----:B------:R-:W-:Y:S02]  /*3a20*/  PLOP3.LUT P2, PT, PT, PT, UP1, 0x80, 0x8 ;  /* 0x000000000008781c */ /* 0x000fe40003f4f018 */
[----:B------:R-:W-:-:S02]  /*3a30*/  SEL R15, RZ, 0x4, P3 ;  /* 0x00000004ff0f7807 */ /* 0x000fc40001800000 */
[----:B------:R-:W-:Y:S02]  /*3a40*/  SEL R14, R14, RZ, P1 ;  /* 0x000000ff0e0e7207 */ /* 0x000fe40000800000 */
[----:B------:R-:W-:Y:S02]  /*3a50*/  LOP3.LUT R30, R108, 0x2a, RZ, 0xfc, !PT ;  /* 0x0000002a6c1e7812 */ /* 0x000fe400078efcff */
[----:B------:R-:W-:Y:S01]  /*3a60*/  ISETP.GE.AND P1, PT, R31, UR4, PT ;  /* 0x000000041f007c0c */ /* 0x000fe2000bf26270 */
[----:B------:R-:W-:Y:S01]  /*3a70*/  IMAD.WIDE R72, R18, 0x4, R72 ;  /* 0x0000000412487825 */ /* 0x000fe200078e0248 */
[----:B------:R-:W-:Y:S02]  /*3a80*/  SEL R15, R15, RZ, P2 ;  /* 0x000000ff0f0f7207 */ /* 0x000fe40001000000 */
[----:B------:R-:W-:Y:S02]  /*3a90*/  ISETP.GE.AND P2, PT, R30, UR4, PT ;  /* 0x000000041e007c0c */ /* 0x000fe4000bf46270 */
[----:B------:R-:W-:Y:S01]  /*3aa0*/  PLOP3.LUT P3, PT, PT, PT, UP1, 0x80, 0x8 ;  /* 0x000000000008781c */ /* 0x000fe20003f6f018 */
[----:B------:R-:W-:Y:S01]  /*3ab0*/  IMAD.WIDE R106, R22, 0x4, R106 ;  /* 0x00000004166a7825 */ /* 0x000fe200078e026a */
[----:B------:R-:W-:Y:S01]  /*3ac0*/  SEL R18, RZ, 0x4, P1 ;  /* 0x00000004ff127807 */ /* 0x000fe20000800000 */
[----:B------:R1:W-:Y:S01]  /*3ad0*/  LDGSTS.E [R125+0x14800], desc[UR16][R72.64], P6 ;  /* 0x14800000487d7fae */ /* 0x0003e2000b1a1010 */
[----:B------:R-:W-:-:S02]  /*3ae0*/  ISETP.NE.U32.AND P1, PT, R14, RZ, PT ;  /* 0x000000ff0e00720c */ /* 0x000fc40003f25070 */
[----:B------:R-:W-:Y:S01]  /*3af0*/  SEL R14, RZ, 0x4, P2 ;  /* 0x00000004ff0e7807 */ /* 0x000fe20001000000 */
[----:B------:R-:W-:Y:S01]  /*3b00*/  IMAD.WIDE R16, R19, 0x4, R16 ;  /* 0x0000000413107825 */ /* 0x000fe200078e0210 */
[----:B------:R-:W-:Y:S01]  /*3b10*/  SEL R18, R18, RZ, P3 ;  /* 0x000000ff12127207 */ /* 0x000fe20001800000 */
[----:B------:R2:W-:Y:S01]  /*3b20*/  LDGSTS.E [R125+0x15800], desc[UR16][R106.64], P5 ;  /* 0x158000006a7d7fae */ /* 0x0005e2000a9a1010 */
[----:B------:R-:W-:Y:S01]  /*3b30*/  ISETP.NE.U32.AND P2, PT, R15, RZ, PT ;  /* 0x000000ff0f00720c */ /* 0x000fe20003f45070 */
[----:B------:R-:W-:Y:S01]  /*3b40*/  IMAD.U32 R15, RZ, RZ, UR13 ;  /* 0x0000000dff0f7e24 */ /* 0x000fe2000f8e00ff */
[----:B------:R-:W-:Y:S01]  /*3b50*/  PLOP3.LUT P3, PT, PT, PT, UP1, 0x80, 0x8 ;  /* 0x000000000008781c */ /* 0x000fe20003f6f018 */
[----:B------:R4:W-:Y:S01]  /*3b60*/  LDGSTS.E [R125+0x16800], desc[UR16][R16.64], P4 ;  /* 0x16800000107d7fae */ /* 0x0009e2000a1a1010 */
[----:B---3--:R-:W-:Y:S01]  /*3b70*/  LOP3.LUT R124, R108, 0x2e, RZ, 0xfc, !PT ;  /* 0x0000002e6c7c7812 */ /* 0x008fe200078efcff */
[----:B------:R-:W-:Y:S01]  /*3b80*/  IMAD.WIDE R20, R15, 0x4, R20 ;  /* 0x000000040f147825 */ /* 0x000fe200078e0214 */
[----:B------:R-:W-:-:S02]  /*3b90*/  SEL R14, R14, RZ, P3 ;  /* 0x000000ff0e0e7207 */ /* 0x000fc40001800000 */
[----:B------:R-:W-:Y:S02]  /*3ba0*/  ISETP.GE.AND P3, PT, R124, UR4, PT ;  /* 0x000000047c007c0c */ /* 0x000fe4000bf66270 */
[C---:B-1----:R-:W-:Y:S01]  /*3bb0*/  LOP3.LUT R73, R108.reuse, 0x32, RZ, 0xfc, !PT ;  /* 0x000000326c497812 */ /* 0x042fe200078efcff */
[----:B------:R1:W-:Y:S01]  /*3bc0*/  LDGSTS.E [R125+0x17800], desc[UR16][R20.64], P1 ;  /* 0x17800000147d7fae */ /* 0x0003e200089a1010 */
[----:B------:R-:W-:Y:S02]  /*3bd0*/  LOP3.LUT R72, R108, 0x36, RZ, 0xfc, !PT ;  /* 0x000000366c487812 */ /* 0x000fe400078efcff */
[----:B------:R-:W-:Y:S02]  /*3be0*/  ISETP.NE.U32.AND P6, PT, R18, RZ, PT ;  /* 0x000000ff1200720c */ /* 0x000fe40003fc5070 */
[----:B------:R-:W-:Y:S01]  /*3bf0*/  SEL R18, RZ, 0x4, P3 ;  /* 0x00000004ff127807 */ /* 0x000fe20001800000 */
[----:B------:R-:W-:Y:S01]  /*3c00*/  IMAD.WIDE R24, R19, 0x4, R24 ;  /* 0x0000000413187825 */ /* 0x000fe200078e0218 */
[----:B------:R-:W-:-:S02]  /*3c10*/  PLOP3.LUT P3, PT, PT, PT, UP1, 0x80, 0x8 ;  /* 0x000000000008781c */ /* 0x000fc40003f6f018 */
[----:B------:R-:W-:Y:S02]  /*3c20*/  ISETP.GE.AND P1, PT, R73, UR4, PT ;  /* 0x0000000449007c0c */ /* 0x000fe4000bf26270 */
[----:B------:R-:W-:Y:S01]  /*3c30*/  ISETP.GE.AND P4, PT, R72, UR4, PT ;  /* 0x0000000448007c0c */ /* 0x000fe2000bf86270 */
[----:B------:R1:W-:Y:S01]  /*3c40*/  LDGSTS.E [R125+0x18800], desc[UR16][R24.64], P2 ;  /* 0x18800000187d7fae */ /* 0x0003e200091a1010 */
[----:B------:R-:W-:Y:S02]  /*3c50*/  SEL R18, R18, RZ, P3 ;  /* 0x000000ff12127207 */ /* 0x000fe40001800000 */
[----:B------:R-:W-:Y:S02]  /*3c60*/  SEL R15, RZ, 0x4, P1 ;  /* 0x00000004ff0f7807 */ /* 0x000fe40000800000 */
[----:B--2---:R-:W-:Y:S02]  /*3c70*/  LOP3.LUT R107, R108, 0x3a, RZ, 0xfc, !PT ;  /* 0x0000003a6c6b7812 */ /* 0x004fe400078efcff */
[----:B------:R-:W-:Y:S01]  /*3c80*/  ISETP.NE.U32.AND P3, PT, R14, RZ, PT ;  /* 0x000000ff0e00720c */ /* 0x000fe20003f65070 */
[----:B------:R-:W-:Y:S01]  /*3c90*/  IMAD.U32 R14, RZ, RZ, UR13 ;  /* 0x0000000dff0e7e24 */ /* 0x000fe2000f8e00ff */
[----:B------:R-:W-:-:S02]  /*3ca0*/  PLOP3.LUT P1, PT, PT, PT, UP1, 0x80, 0x8 ;  /* 0x000000000008781c */ /* 0x000fc40003f2f018 */
[----:B----4-:R-:W-:Y:S02]  /*3cb0*/  SEL R16, RZ, 0x4, P4 ;  /* 0x00000004ff107807 */ /* 0x010fe40002000000 */
[----:B------:R-:W-:Y:S02]  /*3cc0*/  LOP3.LUT R22, R108, 0x3e, RZ, 0xfc, !PT ;  /* 0x0000003e6c167812 */ /* 0x000fe400078efcff */
[----:B------:R-:W-:Y:S02]  /*3cd0*/  PLOP3.LUT P2, PT, PT, PT, UP1, 0x80, 0x8 ;  /* 0x000000000008781c */ /* 0x000fe40003f4f018 */
[----:B------:R-:W-:Y:S01]  /*3ce0*/  ISETP.GE.AND P4, PT, R107, UR4, PT ;  /* 0x000000046b007c0c */ /* 0x000fe2000bf86270 */
[----:B------:R-:W-:Y:S01]  /*3cf0*/  IMAD.WIDE R28, R14, 0x4, R28 ;  /* 0x000000040e1c7825 */ /* 0x000fe200078e021c */
[----:B------:R-:W-:Y:S02]  /*3d00*/  SEL R16, R16, RZ, P1 ;  /* 0x000000ff10107207 */ /* 0x000fe40000800000 */
[----:B------:R-:W-:-:S02]  /*3d10*/  ISETP.GE.AND P1, PT, R22, UR4, PT ;  /* 0x0000000416007c0c */ /* 0x000fc4000bf26270 */
[----:B------:R-:W-:Y:S01]  /*3d20*/  SEL R14, R15, RZ, P2 ;  /* 0x000000ff0f0e7207 */ /* 0x000fe20001000000 */
[----:B------:R-:W-:Y:S01]  /*3d30*/  USHF.L.U32 UR6, UR11, 0x6, URZ ;  /* 0x000000060b067899 */ /* 0x000fe200080006ff */
[----:B------:R-:W-:Y:S01]  /*3d40*/  PLOP3.LUT P2, PT, PT, PT, UP1, 0x80, 0x8 ;  /* 0x000000000008781c */ /* 0x000fe20003f4f018 */
[----:B------:R1:W-:Y:S01]  /*3d50*/  LDGSTS.E [R125+0x19800], desc[UR16][R28.64], P6 ;  /* 0x198000001c7d7fae */ /* 0x0003e2000b1a1010 */
[----:B------:R-:W-:Y:S02]  /*3d60*/  SEL R15, RZ, 0x4, P4 ;  /* 0x00000004ff0f7807 */ /* 0x000fe40002000000 */
[----:B------:R-:W-:Y:S02]  /*3d70*/  PLOP3.LUT P4, PT, PT, PT, UP1, 0x80, 0x8 ;  /* 0x000000000008781c */ /* 0x000fe40003f8f018 */
[----:B------:R-:W-:Y:S02]  /*3d80*/  SEL R17, RZ, 0x4, P1 ;  /* 0x00000004ff117807 */ /* 0x000fe40000800000 */
[----:B------:R-:W-:-:S02]  /*3d90*/  SEL R15, R15, RZ, P2 ;  /* 0x000000ff0f0f7207 */ /* 0x000fc40001000000 */
[----:B------:R-:W-:Y:S02]  /*3da0*/  ISETP.NE.U32.AND P5, PT, R18, RZ, PT ;  /* 0x000000ff1200720c */ /* 0x000fe40003fa5070 */
[----:B------:R-:W-:Y:S02]  /*3db0*/  SEL R17, R17, RZ, P4 ;  /* 0x000000ff11117207 */ /* 0x000fe40002000000 */
[----:B------:R-:W-:Y:S01]  /*3dc0*/  ISETP.NE.U32.AND P2, PT, R14, RZ, PT ;  /* 0x000000ff0e00720c */ /* 0x000fe20003f45070 */
[----:B------:R-:W-:Y:S01]  /*3dd0*/  IMAD.U32 R14, RZ, RZ, UR6 ;  /* 0x00000006ff0e7e24 */ /* 0x000fe2000f8e00ff */
[----:B------:R-:W-:Y:S02]  /*3de0*/  ISETP.NE.U32.AND P1, PT, R16, RZ, PT ;  /* 0x000000ff1000720c */ /* 0x000fe40003f25070 */
[----:B------:R-:W-:Y:S01]  /*3df0*/  ISETP.NE.U32.AND P4, PT, R15, RZ, PT ;  /* 0x000000ff0f00720c */ /* 0x000fe20003f85070 */
[----:B------:R-:W-:Y:S01]  /*3e00*/  IMAD.U32 R15, RZ, RZ, UR13 ;  /* 0x0000000dff0f7e24 */ /* 0x000fe2000f8e00ff */
[----:B------:R-:W-:Y:S01]  /*3e10*/  ISETP.NE.U32.AND P6, PT, R17, RZ, PT ;  /* 0x000000ff1100720c */ /* 0x000fe20003fc5070 */
[----:B------:R-:W-:-:S02]  /*3e20*/  IMAD.U32 R18, RZ, RZ, UR13 ;  /* 0x0000000dff127e24 */ /* 0x000fc4000f8e00ff */
[----:B------:R-:W-:Y:S02]  /*3e30*/  IMAD.U32 R17, RZ, RZ, UR13 ;  /* 0x0000000dff117e24 */ /* 0x000fe4000f8e00ff */
[----:B------:R-:W-:Y:S02]  /*3e40*/  IMAD.U32 R16, RZ, RZ, UR13 ;  /* 0x0000000dff107e24 */ /* 0x000fe4000f8e00ff */
[----:B------:R-:W-:-:S04]  /*3e50*/  IMAD.WIDE R76, R14, 0x4, R76 ;  /* 0x000000040e4c7825 */ /* 0x000fc800078e024c */
        /* <DEDUP_REMOVED lines=16> */
[----:B------:R-:W-:Y:S01]  /*3f60*/  IMAD.U32 R14, RZ, RZ, UR13 ;  /* 0x0000000dff0e7e24 */ /* 0x000fe2000f8e00ff */
[----:B------:R1:W-:Y:S01]  /*3f70*/  LDGSTS.E [R125+0x1a800], desc[UR16][R32.64], P3 ;  /* 0x1a800000207d7fae */ /* 0x0003e200099a1010 */
[----:B------:R-:W-:-:S04]  /*3f80*/  IMAD.WIDE R36, R18, 0x4, R36 ;  /* 0x0000000412247825 */ /* 0x000fc800078e0224 */
[----:B------:R-:W-:Y:S01]  /*3f90*/  IMAD.WIDE R40, R17, 0x4, R40 ;  /* 0x0000000411287825 */ /* 0x000fe200078e0228 */
[----:B------:R1:W-:Y:S03]  /*3fa0*/  LDGSTS.E [R125+0x1b800], desc[UR16][R36.64], P5 ;  /* 0x1b800000247d7fae */ /* 0x0003e6000a9a1010 */
[----:B------:R-:W-:Y:S01]  /*3fb0*/  IMAD.WIDE R44, R16, 0x4, R44 ;  /* 0x00000004102c7825 */ /* 0x000fe200078e022c */
[----:B------:R1:W-:Y:S03]  /*3fc0*/  LDGSTS.E [R125+0x1c800], desc[UR16][R40.64], P2 ;  /* 0x1c800000287d7fae */ /* 0x0003e600091a1010 */
[----:B------:R-:W-:Y:S01]  /*3fd0*/  IMAD.WIDE R48, R15, 0x4, R48 ;  /* 0x000000040f307825 */ /* 0x000fe200078e0230 */
[----:B------:R1:W-:Y:S03]  /*3fe0*/  LDGSTS.E [R125+0x1d800], desc[UR16][R44.64], P1 ;  /* 0x1d8000002c7d7fae */ /* 0x0003e600089a1010 */
[----:B------:R-:W-:Y:S01]  /*3ff0*/  IMAD.WIDE R66, R14, 0x4, R66 ;  /* 0x000000040e427825 */ /* 0x000fe200078e0242 */
[----:B------:R1:W-:Y:S04]  /*4000*/  LDGSTS.E [R125+0x1e800], desc[UR16][R48.64], P4 ;  /* 0x1e800000307d7fae */ /* 0x0003e8000a1a1010 */
[----:B------:R1:W-:Y:S04]  /*4010*/  LDGSTS.E [R125+0x1f800], desc[UR16][R66.64], P6 ;  /* 0x1f800000427d7fae */ /* 0x0003e8000b1a1010 */
[----:B------:R-:W0:Y:S04]  /*4020*/  LDGDEPBAR ;  /* 0x00000000000079af */ /* 0x000e280000000000 */
[----:B------:R1:W-:Y:S04]  /*4030*/  LDGSTS.E [R52+0x28000], desc[UR16][R76.64], P0 ;  /* 0x280000004c347fae */ /* 0x0003e800081a1010 */
        /* <DEDUP_REMOVED lines=14> */
[----:B------:R1:W-:Y:S01]  /*4120*/  LDGSTS.E [R52+0x2f800], desc[UR16][R112.64], P0 ;  /* 0x2f80000070347fae */ /* 0x0003e200081a1010 */
[----:B------:R-:W2:Y:S03]  /*4130*/  S2R R75, SR_TID.X ;  /* 0x00000000004b7919 */ /* 0x000ea60000002100 */
[----:B------:R-:W0:Y:S01]  /*4140*/  LDGDEPBAR ;  /* 0x00000000000079af */ /* 0x000e220000000000 */
[----:B------:R-:W-:Y:S05]  /*4150*/  BRA.U UP0, `(.L_x_0) ;  /* 0x00000001008c7547 */ /* 0x000fea000b800000 */
[----:B--2---:R-:W-:Y:S01]  /*4160*/  IMAD.SHL.U32 R0, R75, 0x2, RZ ;  /* 0x000000024b007824 */ /* 0x004fe200078e00ff */
[----:B-1----:R-:W-:Y:S02]  /*4170*/  CS2R R92, SRZ ;  /* 0x00000000005c7805 */ /* 0x002fe4000001ff00 */
[----:B------:R-:W-:Y:S02]  /*4180*/  CS2R R94, SRZ ;  /* 0x00000000005e7805 */ /* 0x000fe4000001ff00 */
[----:B------:R-:W-:Y:S02]  /*4190*/  CS2R R68, SRZ ;  /* 0x0000000000447805 */ /* 0x000fe4000001ff00 */
[----:B------:R-:W-:Y:S01]  /*41a0*/  CS2R R70, SRZ ;  /* 0x0000000000467805 */ /* 0x000fe2000001ff00 */
[----:B------:R1:W-:Y:S01]  /*41b0*/  STL [R1+0x100], R0 ;  /* 0x0001000001007387 */ /* 0x0003e20000100800 */
[----:B------:R-:W-:Y:S02]  /*41c0*/  CS2R R88, SRZ ;  /* 0x0000000000587805 */ /* 0x000fe4000001ff00 */
[----:B------:R-:W-:-:S02]  /*41d0*/  CS2R R90, SRZ ;  /* 0x00000000005a7805 */ /* 0x000fc4000001ff00 */
[----:B------:R-:W-:Y:S02]  /*41e0*/  CS2R R60, SRZ ;  /* 0x00000000003c7805 */ /* 0x000fe4000001ff00 */
[----:B------:R-:W-:Y:S02]  /*41f0*/  CS2R R62, SRZ ;  /* 0x00000000003e7805 */ /* 0x000fe4000001ff00 */
[----:B------:R-:W-:Y:S02]  /*4200*/  CS2R R64, SRZ ;  /* 0x0000000000407805 */ /* 0x000fe4000001ff00 */
[----:B------:R-:W-:Y:S02]  /*4210*/  CS2R R66, SRZ ;  /* 0x0000000000427805 */ /* 0x000fe4000001ff00 */
        /* <DEDUP_REMOVED lines=21> */
[----:B------:R-:W-:Y:S01]  /*4370*/  CS2R R78, SRZ ;  /* 0x00000000004e7805 */ /* 0x000fe2000001ff00 */
[----:B-1----:R-:W-:Y:S06]  /*4380*/  BRA `(.L_x_1) ;  /* 0x0000004000007947 */ /* 0x002fec0003800000 */
.L_x_0:
[----:B-1----:R-:W3:Y:S04]  /*4390*/  LDL.LU R20, [R1+0x8] ;  /* 0x0000080001147983 */ /* 0x002ee80000300800 */
[----:B------:R-:W4:Y:S04]  /*43a0*/  LDL.LU R19, [R1+0x30] ;  /* 0x0000300001137983 */ /* 0x000f280000300800 */
[----:B--2---:R-:W2:Y:S01]  /*43b0*/  LDL.LU R18, [R1+0x4] ;  /* 0x0000040001127983 */ /* 0x004ea20000300800 */
[----:B------:R-:W-:Y:S01]  /*43c0*/  LOP3.LUT R21, R108, 0x3c, RZ, 0xfc, !PT ;  /* 0x0000003c6c157812 */ /* 0x000fe200078efcff */
[----:B------:R-:W-:-:S02]  /*43d0*/  IMAD R15, R22, UR10, RZ ;  /* 0x0000000a160f7c24 */ /* 0x000fc4000f8e02ff */
[----:B------:R-:W4:Y:S01]  /*43e0*/  LDL.LU R17, [R1] ;  /* 0x0000000001117983 */ /* 0x000f220000300800 */
[C---:B------:R-:W-:Y:S01]  /*43f0*/  LOP3.LUT R22, R108.reuse, 0x38, RZ, 0xfc, !PT ;  /* 0x000000386c167812 */ /* 0x040fe200078efcff */
[----:B------:R-:W-:Y:S01]  /*4400*/  IMAD R24, R21, UR10, RZ ;  /* 0x0000000a15187c24 */ /* 0x000fe2000f8e02ff */
[----:B------:R-:W-:Y:S01]  /*4410*/  LOP3.LUT R21, R108, 0x34, RZ, 0xfc, !PT ;  /* 0x000000346c157812 */ /* 0x000fe200078efcff */
[----:B------:R1:W-:Y:S01]  /*4420*/  STL [R1+0xd8], R15 ;  /* 0x0000d80f01007387 */ /* 0x0003e20000100800 */
[----:B------:R-:W-:Y:S01]  /*4430*/  IMAD.U32 R16, RZ, RZ, UR13 ;  /* 0x0000000dff107e24 */ /* 0x000fe2000f8e00ff */
[----:B------:R-:W-:Y:S02]  /*4440*/  UIADD3 UR9, UPT, UPT, UR8, -0x80, URZ ;  /* 0xffffff8008097890 */ /* 0x000fe4000fffe0ff */
[----:B------:R1:W-:Y:S02]  /*4450*/  STL [R1+0xd4], R24 ;  /* 0x0000d41801007387 */ /* 0x0003e40000100800 */
[----:B-1----:R-:W-:-:S02]  /*4460*/  IMAD R15, R107, UR10, RZ ;  /* 0x0000000a6b0f7c24 */ /* 0x002fc4000f8e02ff */
[----:B------:R-:W-:-:S03]  /*4470*/  IMAD R24, R22, UR10, RZ ;  /* 0x0000000a16187c24 */ /* 0x000fc6000f8e02ff */
[----:B------:R1:W-:Y:S01]  /*4480*/  STL [R1+0xd0], R15 ;  /* 0x0000d00f01007387 */ /* 0x0003e20000100800 */
[----:B------:R-:W-:-:S03]  /*4490*/  LOP3.LUT R22, R108, 0x30, RZ, 0xfc, !PT ;  /* 0x000000306c167812 */ /* 0x000fc600078efcff */
[----:B------:R1:W-:Y:S02]  /*44a0*/  STL [R1+0xcc], R24 ;  /* 0x0000cc1801007387 */ /* 0x0003e40000100800 */
[----:B-1----:R-:W-:Y:S02]  /*44b0*/  IMAD R15, R72, UR10, RZ ;  /* 0x0000000a480f7c24 */ /* 0x002fe4000f8e02ff */
[----:B------:R-:W-:-:S03]  /*44c0*/  IMAD R24, R21, UR10, RZ ;  /* 0x0000000a15187c24 */ /* 0x000fc6000f8e02ff */
[----:B------:R1:W-:Y:S01]  /*44d0*/  STL [R1+0xc8], R15 ;  /* 0x0000c80f01007387 */ /* 0x0003e20000100800 */
[----:B------:R-:W-:-:S03]  /*44e0*/  LOP3.LUT R21, R108, 0x2c, RZ, 0xfc, !PT ;  /* 0x0000002c6c157812 */ /* 0x000fc600078efcff */
[----:B------:R1:W-:Y:S02]  /*44f0*/  STL [R1+0xc4], R24 ;  /* 0x0000c41801007387 */ /* 0x0003e40000100800 */
[----:B-1----:R-:W-:Y:S02]  /*4500*/  IMAD R15, R73, UR10, RZ ;  /* 0x0000000a490f7c24 */ /* 0x002fe4000f8e02ff */
[----:B------:R-:W-:-:S03]  /*4510*/  IMAD R24, R22, UR10, RZ ;  /* 0x0000000a16187c24 */ /* 0x000fc6000f8e02ff */
[----:B------:R1:W-:Y:S01]  /*4520*/  STL [R1+0xc0], R15 ;  /* 0x0000c00f01007387 */ /* 0x0003e20000100800 */
[----:B------:R-:W-:-:S03]  /*4530*/  IMAD R22, R124, UR10, RZ ;  /* 0x0000000a7c167c24 */ /* 0x000fc6000f8e02ff */
[----:B------:R-:W-:Y:S04]  /*4540*/  STL [R1+0xbc], R24 ;  /* 0x0000bc1801007387 */ /* 0x000fe80000100800 */
[----:B------:R1:W-:Y:S02]  /*4550*/  STL [R1+0xb8], R22 ;  /* 0x0000b81601007387 */ /* 0x0003e40000100800 */
[----:B-1----:R-:W-:Y:S01]  /*4560*/  IMAD R15, R21, UR10, RZ ;  /* 0x0000000a150f7c24 */ /* 0x002fe2000f8e02ff */
[----:B------:R-:W-:Y:S01]  /*4570*/  LOP3.LUT R21, R108, 0x28, RZ, 0xfc, !PT ;  /* 0x000000286c157812 */ /* 0x000fe200078efcff */
[----:B------:R-:W4:Y:S01]  /*4580*/  LDL.LU R22, [R1+0x2c] ;  /* 0x00002c0001167983 */ /* 0x000f220000300800 */
[----:B------:R-:W-:Y:S01]  /*4590*/  IMAD R24, R30, UR10, RZ ;  /* 0x0000000a1e187c24 */ /* 0x000fe2000f8e02ff */
[----:B------:R-:W-:-:S02]  /*45a0*/  LOP3.LUT R28, R108, 0x24, RZ, 0xfc, !PT ;  /* 0x000000246c1c7812 */ /* 0x000fc400078efcff */
[----:B------:R1:W-:Y:S04]  /*45b0*/  STL [R1+0xb4], R15 ;  /* 0x0000b40f01007387 */ /* 0x0003e80000100800 */
[----:B------:R1:W-:Y:S02]  /*45c0*/  STL [R1+0xb0], R24 ;  /* 0x0000b01801007387 */ /* 0x0003e40000100800 */
[----:B-1----:R-:W-:Y:S01]  /*45d0*/  IMAD R15, R21, UR10, RZ ;  /* 0x0000000a150f7c24 */ /* 0x002fe2000f8e02ff */
[----:B------:R-:W-:Y:S01]  /*45e0*/  LOP3.LUT R21, R108, 0x20, RZ, 0xfc, !PT ;  /* 0x000000206c157812 */ /* 0x000fe200078efcff */
[----:B------:R-:W-:-:S03]  /*45f0*/  IMAD R24, R31, UR10, RZ ;  /* 0x0000000a1f187c24 */ /* 0x000fc6000f8e02ff */
[----:B------:R1:W-:Y:S04]  /*4600*/  STL [R1+0xac], R15 ;  /* 0x0000ac0f01007387 */ /* 0x0003e80000100800 */
[----:B------:R1:W-:Y:S02]  /*4610*/  STL [R1+0xa8], R24 ;  /* 0x0000a81801007387 */ /* 0x0003e40000100800 */
[----:B-1----:R-:W-:Y:S02]  /*4620*/  IMAD R15, R28, UR10, RZ ;  /* 0x0000000a1c0f7c24 */ /* 0x002fe4000f8e02ff */
[----:B------:R-:W-:-:S03]  /*4630*/  IMAD R24, R23, UR10, RZ ;  /* 0x0000000a17187c24 */ /* 0x000fc6000f8e02ff */
[----:B------:R1:W-:Y:S01]  /*4640*/  STL [R1+0xa4], R15 ;  /* 0x0000a40f01007387 */ /* 0x0003e20000100800 */
[----:B------:R-:W-:Y:S01]  /*4650*/  LOP3.LUT R23, R108, 0x1c, RZ, 0xfc, !PT ;  /* 0x0000001c6c177812 */ /* 0x000fe200078efcff */
[----:B------:R-:W-:Y:S02]  /*4660*/  IMAD R25, R74, UR10, RZ ;  /* 0x0000000a4a197c24 */ /* 0x000fe4000f8e02ff */
[----:B------:R-:W-:Y:S01]  /*4670*/  STL [R1+0xa0], R24 ;  /* 0x0000a01801007387 */ /* 0x000fe20000100800 */
[----:B-1----:R-:W-:-:S05]  /*4680*/  IMAD R15, R21, UR10, RZ ;  /* 0x0000000a150f7c24 */ /* 0x002fca000f8e02ff */
[----:B------:R1:W-:Y:S01]  /*4690*/  STL [R1+0x9c], R15 ;  /* 0x00009c0f01007387 */ /* 0x0003e20000100800 */
[----:B------:R-:W-:-:S03]  /*46a0*/  LOP3.LUT R21, R108, 0x18, RZ, 0xfc, !PT ;  /* 0x000000186c157812 */ /* 0x000fc600078efcff */
[----:B------:R-:W-:Y:S01]  /*46b0*/  STL [R1+0x98], R25 ;  /* 0x0000981901007387 */ /* 0x000fe20000100800 */
[----:B-1----:R-:W-:Y:S02]  /*46c0*/  IMAD R15, R23, UR10, RZ ;  /* 0x0000000a170f7c24 */ /* 0x002fe4000f8e02ff */
[----:B------:R-:W-:-:S03]  /*46d0*/  IMAD R24, R123, UR10, RZ ;  /* 0x0000000a7b187c24 */ /* 0x000fc6000f8e02ff */
[----:B------:R-:W-:Y:S01]  /*46e0*/  STL [R1+0x94], R15 ;  /* 0x0000940f01007387 */ /* 0x000fe20000100800 */
[----:B------:R-:W-:-:S03]  /*46f0*/  IMAD R23, R21, UR10, RZ ;  /* 0x0000000a15177c24 */ /* 0x000fc6000f8e02ff */
[----:B------:R-:W-:Y:S04]  /*4700*/  STL [R1+0x90], R24 ;  /* 0x0000901801007387 */ /* 0x000fe80000100800 */
[----:B------:R1:W-:Y:S01]  /*4710*/  STL [R1+0x8c], R23 ;  /* 0x00008c1701007387 */ /* 0x0003e20000100800 */
[----:B------:R-:W-:Y:S02]  /*4720*/  USHF.R.S32.HI UR11, URZ, 0x1f, UR13 ;  /* 0x0000001fff0b7899 */ /* 0x000fe4000801140d */
[----:B------:R-:W-:Y:S02]  /*4730*/  USHF.R.S32.HI UR12, URZ, 0x1f, UR6 ;  /* 0x0000001fff0c7899 */ /* 0x000fe40008011406 */
[----:B------:R-:W-:Y:S02]  /*4740*/  USHF.L.U32 UR4, UR6, 0x3, URZ ;  /* 0x0000000306047899 */ /* 0x000fe400080006ff */
[----:B------:R-:W-:-:S04]  /*4750*/  USHF.L.U64.HI UR8, UR6, 0x3, UR12 ;  /* 0x0000000306087899 */ /* 0x000fc8000801020c */
[----:B------:R-:W-:Y:S02]  /*4760*/  LEA R111, P0, R0, UR4, 0x2 ;  /* 0x00000004006f7c11 */ /* 0x000fe4000f8010ff */
[----:B------:R-:W-:Y:S02]  /*4770*/  LEA R113, P1, R4, UR4, 0x2 ;  /* 0x0000000404717c11 */ /* 0x000fe4000f8210ff */
[----:B-1----:R-:W-:Y:S01]  /*4780*/  SHF.R.S32.HI R23, RZ, 0x1f, R8 ;  /* 0x0000001fff177819 */ /* 0x002fe20000011408 */
[----:B------:R-:W-:Y:S01]  /*4790*/  IMAD.SHL.U32 R30, R75, 0x2, RZ ;  /* 0x000000024b1e7824 */ /* 0x000fe200078e00ff */
[----:B------:R-:W-:Y:S02]  /*47a0*/  SHF.R.S32.HI R31, RZ, 0x1f, R116 ;  /* 0x0000001fff1f7819 */ /* 0x000fe40000011474 */
[----:B---3--:R-:W-:-:S04]  /*47b0*/  SHF.R.S32.HI R14, RZ, 0x1f, R20 ;  /* 0x0000001fff0e7819 */ /* 0x008fc80000011414 */
[----:B------:R-:W-:Y:S02]  /*47c0*/  SHF.L.U64.HI R21, R20, 0x2, R14 ;  /* 0x0000000214157819 */ /* 0x000fe4000001020e */
[----:B--2---:R-:W-:Y:S02]  /*47d0*/  SHF.R.S32.HI R15, RZ, 0x1f, R18 ;  /* 0x0000001fff0f7819 */ /* 0x004fe40000011412 */
[----:B----4-:R-:W-:Y:S02]  /*47e0*/  LEA R14, P2, R16, R19, 0x3 ;  /* 0x00000013100e7211 */ /* 0x010fe400078418ff */
[----:B------:R-:W-:Y:S02]  /*47f0*/  SHF.L.U64.HI R15, R18, 0x2, R15 ;  /* 0x00000002120f7819 */ /* 0x000fe4000001020f */
[----:B------:R-:W-:Y:S02]  /*4800*/  SHF.R.S32.HI R16, RZ, 0x1f, R17 ;  /* 0x0000001fff107819 */ /* 0x000fe40000011411 */
[----:B------:R-:W-:Y:S01]  /*4810*/  SHF.R.S32.HI R18, RZ, 0x1f, R3 ;  /* 0x0000001fff127819 */ /* 0x000fe20000011403 */
[----:B------:R1:W-:Y:S01]  /*4820*/  STL [R1+0x88], R15 ;  /* 0x0000880f01007387 */ /* 0x0003e20000100800 */
[----:B------:R-:W-:-:S02]  /*4830*/  SHF.R.S32.HI R20, RZ, 0x1f, R119 ;  /* 0x0000001fff147819 */ /* 0x000fc40000011477 */
[----:B------:R-:W-:Y:S02]  /*4840*/  SHF.L.U64.HI R16, R17, 0x2, R16 ;  /* 0x0000000211107819 */ /* 0x000fe40000010210 */
[----:B------:R-:W-:Y:S02]  /*4850*/  SHF.L.U64.HI R17, R3, 0x2, R18 ;  /* 0x0000000203117819 */ /* 0x000fe40000010212 */
[----:B------:R-:W-:Y:S02]  /*4860*/  SHF.L.U64.HI R3, R119, 0x2, R20 ;  /* 0x0000000277037819 */ /* 0x000fe40000010214 */
[----:B-1----:R-:W-:Y:S01]  /*4870*/  SHF.R.S32.HI R15, RZ, 0x1f, R120 ;  /* 0x0000001fff0f7819 */ /* 0x002fe20000011478 */
[----:B------:R1:W-:Y:S03]  /*4880*/  STL [R1+0x84], R16 ;  /* 0x0000841001007387 */ /* 0x0003e60000100800 */
[----:B------:R-:W-:Y:S01]  /*4890*/  SHF.L.U64.HI R15, R120, 0x2, R15 ;  /* 0x00000002780f7819 */ /* 0x000fe2000001020f */
[----:B------:R-:W-:Y:S04]  /*48a0*/  STL [R1+0x80], R17 ;  /* 0x0000801101007387 */ /* 0x000fe80000100800 */
[----:B------:R2:W-:Y:S01]  /*48b0*/  STL [R1+0x7c], R3 ;  /* 0x00007c0301007387 */ /* 0x0005e20000100800 */
[----:B-1----:R-:W-:-:S03]  /*48c0*/  SHF.R.S32.HI R16, RZ, 0x1f, R121 ;  /* 0x0000001fff107819 */ /* 0x002fc60000011479 */
[----:B------:R1:W-:Y:S01]  /*48d0*/  STL [R1+0x78], R15 ;  /* 0x0000780f01007387 */ /* 0x0003e20000100800 */
[----:B------:R-:W-:Y:S02]  /*48e0*/  SHF.R.S32.HI R19, RZ, 0x1f, R0 ;  /* 0x0000001fff137819 */ /* 0x000fe40000011400 */
[----:B--2---:R-:W-:Y:S02]  /*48f0*/  SHF.R.S32.HI R3, RZ, 0x1f, R122 ;  /* 0x0000001fff037819 */ /* 0x004fe4000001147a */
[----:B-1----:R-:W-:Y:S01]  /*4900*/  SHF.L.U64.HI R15, R121, 0x2, R16 ;  /* 0x00000002790f7819 */ /* 0x002fe20000010210 */
[----:B------:R-:W-:Y:S01]  /*4910*/  IMAD.U32 R16, RZ, RZ, UR11 ;  /* 0x0000000bff107e24 */ /* 0x000fe2000f8e00ff */
[----:B------:R-:W-:-:S03]  /*4920*/  SHF.L.U64.HI R3, R122, 0x2, R3 ;  /* 0x000000027a037819 */ /* 0x000fc60000010203 */
[----:B------:R1:W-:Y:S01]  /*4930*/  STL [R1+0x74], R15 ;  /* 0x0000740f01007387 */ /* 0x0003e20000100800 */
[----:B------:R-:W-:Y:S02]  /*4940*/  SHF.R.S32.HI R17, RZ, 0x1f, R4 ;  /* 0x0000001fff117819 */ /* 0x000fe40000011404 */
[----:B------:R-:W-:Y:S01]  /*4950*/  LEA.HI.X R110, R0, UR8, R19, 0x2, P0 ;  /* 0x00000008006e7c11 */ /* 0x000fe200080f1413 */
[----:B-1----:R-:W-:Y:S01]  /*4960*/  IMAD.U32 R15, RZ, RZ, UR13 ;  /* 0x0000000dff0f7e24 */ /* 0x002fe2000f8e00ff */
[----:B------:R-:W-:Y:S01]  /*4970*/  LEA.HI.X R112, R4, UR8, R17, 0x2, P1 ;  /* 0x0000000804707c11 */ /* 0x000fe200088f1411 */
[----:B------:R1:W-:Y:S01]  /*4980*/  STL [R1+0x70], R3 ;  /* 0x0000700301007387 */ /* 0x0003e20000100800 */
[----:B------:R-:W-:Y:S02]  /*4990*/  SHF.R.S32.HI R0, RZ, 0x1f, R7 ;  /* 0x0000001fff007819 */ /* 0x000fe40000011407 */
[----:B------:R-:W-:Y:S02]  /*49a0*/  LEA.HI.X R15, R15, R21, R16, 0x3, P2 ;  /* 0x000000150f0f7211 */ /* 0x000fe400010f1c10 */
[----:B------:R-:W-:-:S02]  /*49b0*/  LEA R119, P2, R7, UR4, 0x2 ;  /* 0x0000000407777c11 */ /* 0x000fc4000f8410ff */
[----:B------:R-:W-:Y:S02]  /*49c0*/  SHF.R.S32.HI R4, RZ, 0x1f, R5 ;  /* 0x0000001fff047819 */ /* 0x000fe40000011405 */
[----:B------:R-:W-:Y:S02]  /*49d0*/  LEA R27, P0, R5, UR4, 0x2 ;  /* 0x00000004051b7c11 */ /* 0x000fe4000f8010ff */
[----:B------:R-:W-:Y:S02]  /*49e0*/  SHF.R.S32.HI R19, RZ, 0x1f, R6 ;  /* 0x0000001fff137819 */ /* 0x000fe40000011406 */
[----:B-1----:R-:W-:Y:S02]  /*49f0*/  SHF.R.S32.HI R3, RZ, 0x1f, R22 ;  /* 0x0000001fff037819 */ /* 0x002fe40000011416 */
[----:B------:R-:W-:Y:S02]  /*4a00*/  LEA R26, P1, R6, UR4, 0x2 ;  /* 0x00000004061a7c11 */ /* 0x000fe4000f8210ff */
[----:B------:R-:W-:-:S02]  /*4a10*/  LEA R121, P3, R8, UR4, 0x2 ;  /* 0x0000000408797c11 */ /* 0x000fc4000f8610ff */
[----:B------:R-:W-:Y:S02]  /*4a20*/  LEA.HI.X R17, R7, UR8, R0, 0x2, P2 ;  /* 0x0000000807117c11 */ /* 0x000fe400090f1400 */
[----:B------:R-:W-:Y:S02]  /*4a30*/  LEA.HI.X R21, R5, UR8, R4, 0x2, P0 ;  /* 0x0000000805157c11 */ /* 0x000fe400080f1404 */
[----:B------:R-:W-:Y:S02]  /*4a40*/  SHF.R.S32.HI R0, RZ, 0x1f, R11 ;  /* 0x0000001fff007819 */ /* 0x000fe4000001140b */
[----:B------:R-:W-:Y:S02]  /*4a50*/  LEA R24, P2, R11, UR4, 0x2 ;  /* 0x000000040b187c11 */ /* 0x000fe4000f8410ff */
[----:B------:R-:W-:Y:S02]  /*4a60*/  SHF.L.U64.HI R3, R22, 0x2, R3 ;  /* 0x0000000216037819 */ /* 0x000fe40000010203 */
[----:B------:R-:W-:-:S02]  /*4a70*/  LEA.HI.X R19, R6, UR8, R19, 0x2, P1 ;  /* 0x0000000806137c11 */ /* 0x000fc400088f1413 */
[----:B------:R-:W-:Y:S02]  /*4a80*/  LEA.HI.X R120, R8, UR8, R23, 0x2, P3 ;  /* 0x0000000808787c11 */ /* 0x000fe400098f1417 */
[----:B------:R-:W-:Y:S02]  /*4a90*/  SHF.R.S32.HI R122, RZ, 0x1f, R9 ;  /* 0x0000001fff7a7819 */ /* 0x000fe40000011409 */
[----:B------:R-:W-:Y:S02]  /*4aa0*/  LEA R123, P0, R9, UR4, 0x2 ;  /* 0x00000004097b7c11 */ /* 0x000fe4000f8010ff */
[----:B------:R-:W-:Y:S02]  /*4ab0*/  SHF.R.S32.HI R7, RZ, 0x1f, R10 ;  /* 0x0000001fff077819 */ /* 0x000fe4000001140a */
[----:B------:R-:W-:Y:S02]  /*4ac0*/  SHF.R.S32.HI R5, RZ, 0x1f, R12 ;  /* 0x0000001fff057819 */ /* 0x000fe4000001140c */
[----:B------:R-:W-:-:S02]  /*4ad0*/  LEA R125, P1, R10, UR4, 0x2 ;  /* 0x000000040a7d7c11 */ /* 0x000fc4000f8210ff */
[----:B------:R-:W-:Y:S01]  /*4ae0*/  LEA R22, P3, R12, UR4, 0x2 ;  /* 0x000000040c167c11 */ /* 0x000fe2000f8610ff */
[----:B------:R-:W-:Y:S01]  /*4af0*/  IMAD.SHL.U32 R8, R75, 0x40, RZ ;  /* 0x000000404b087824 */ /* 0x000fe200078e00ff */
[----:B------:R-:W-:Y:S02]  /*4b00*/  LEA.HI.X R11, R11, UR8, R0, 0x2, P2 ;  /* 0x000000080b0b7c11 */ /* 0x000fe400090f1400 */
[----:B------:R-:W-:Y:S02]  /*4b10*/  LEA.HI.X R122, R9, UR8, R122, 0x2, P0 ;  /* 0x00000008097a7c11 */ /* 0x000fe400080f147a */
[----:B------:R-:W-:Y:S02]  /*4b20*/  SHF.R.U32.HI R0, RZ, 0x1, R75 ;  /* 0x00000001ff007819 */ /* 0x000fe4000001164b */
[----:B------:R-:W-:Y:S02]  /*4b30*/  LEA.HI.X R10, R10, UR8, R7, 0x2, P1 ;  /* 0x000000080a0a7c11 */ /* 0x000fe400088f1407 */
[----:B------:R-:W-:-:S02]  /*4b40*/  LEA.HI.X R12, R12, UR8, R5, 0x2, P3 ;  /* 0x000000080c0c7c11 */ /* 0x000fc400098f1405 */
[----:B------:R-:W-:Y:S02]  /*4b50*/  SHF.R.S32.HI R4, RZ, 0x1f, R13 ;  /* 0x0000001fff047819 */ /* 0x000fe4000001140d */
[----:B------:R-:W-:Y:S02]  /*4b60*/  LEA R25, P0, R13, UR4, 0x2 ;  /* 0x000000040d197c11 */ /* 0x000fe4000f8010ff */
[----:B------:R-:W-:Y:S02]  /*4b70*/  SHF.R.S32.HI R5, RZ, 0x1f, R114 ;  /* 0x0000001fff057819 */ /* 0x000fe40000011472 */
[----:B------:R-:W-:Y:S02]  /*4b80*/  LEA R23, P1, R114, UR4, 0x2 ;  /* 0x0000000472177c11 */ /* 0x000fe4000f8210ff */
[----:B------:R-:W-:Y:S02]  /*4b90*/  SHF.R.S32.HI R6, RZ, 0x1f, R115 ;  /* 0x0000001fff067819 */ /* 0x000fe40000011473 */
[----:B------:R-:W-:-:S02]  /*4ba0*/  LEA R18, P2, R115, UR4, 0x2 ;  /* 0x0000000473127c11 */ /* 0x000fc4000f8410ff */
[----:B------:R-:W-:Y:S02]  /*4bb0*/  LOP3.LUT R0, R0, 0xc0, RZ, 0xc0, !PT ;  /* 0x000000c000007812 */ /* 0x000fe400078ec0ff */
[----:B------:R-:W-:Y:S02]  /*4bc0*/  LOP3.LUT R7, R75, 0x7, RZ, 0xc0, !PT ;  /* 0x000000074b077812 */ /* 0x000fe400078ec0ff */
[----:B------:R-:W-:Y:S02]  /*4bd0*/  LOP3.LUT R8, R8, 0x1800, RZ, 0xc0, !PT ;  /* 0x0000180008087812 */ /* 0x000fe400078ec0ff */
[----:B------:R-:W-:Y:S02]  /*4be0*/  LEA.HI.X R13, R13, UR8, R4, 0x2, P0 ;  /* 0x000000080d0d7c11 */ /* 0x000fe400080f1404 */
[----:B------:R-:W-:Y:S01]  /*4bf0*/  LEA.HI.X R4, R114, UR8, R5, 0x2, P1 ;  /* 0x0000000872047c11 */ /* 0x000fe200088f1405 */
[----:B------:R1:W-:Y:S01]  /*4c00*/  STL [R1+0x100], R30 ;  /* 0x0001001e01007387 */ /* 0x0003e20000100800 */
[----:B------:R-:W-:Y:S01]  /*4c10*/  LEA.HI.X R5, R115, UR8, R6, 0x2, P2 ;  /* 0x0000000873057c11 */ /* 0x000fe200090f1406 */
[----:B------:R-:W-:Y:S01]  /*4c20*/  IMAD R100, R7, 0x100, R8 ;  /* 0x0000010007647824 */ /* 0x000fe200078e0208 */
[----:B------:R-:W-:-:S02]  /*4c30*/  LOP3.LUT R6, R75, 0x3, RZ, 0xc0, !PT ;  /* 0x000000034b067812 */ /* 0x000fc400078ec0ff */
[----:B------:R-:W-:Y:S01]  /*4c40*/  LOP3.LUT R0, R0, 0x1c, R75, 0xf8, !PT ;  /* 0x0000001c00007812 */ /* 0x000fe200078ef84b */
[----:B------:R-:W-:Y:S01]  /*4c50*/  IMAD.SHL.U32 R7, R7, 0x10, RZ ;  /* 0x0000001007077824 */ /* 0x000fe200078e00ff */
[----:B------:R-:W2:Y:S01]  /*4c60*/  LDL R75, [R1+0x4c] ;  /* 0x00004c00014b7983 */ /* 0x000ea20000100800 */
[----:B------:R-:W-:-:S03]  /*4c70*/  LEA R20, P0, R116, UR4, 0x2 ;  /* 0x0000000474147c11 */ /* 0x000fc6000f8010ff */
[----:B------:R-:W3:Y:S01]  /*4c80*/  LDL R74, [R1+0x58] ;  /* 0x00005800014a7983 */ /* 0x000ee20000100800 */
[----:B------:R-:W-:Y:S01]  /*4c90*/  IMAD R29, R6, 0x420, RZ ;  /* 0x00000420061d7824 */ /* 0x000fe200078e02ff */
[----:B------:R-:W-:Y:S02]  /*4ca0*/  LEA.HI.X R6, R116, UR8, R31, 0x2, P0 ;  /* 0x0000000874067c11 */ /* 0x000fe400080f141f */
[----:B------:R-:W4:Y:S01]  /*4cb0*/  LDL R73, [R1+0x50] ;  /* 0x0000500001497983 */ /* 0x000f220000100800 */
[----:B------:R-:W-:-:S03]  /*4cc0*/  LOP3.LUT R31, R7, 0x30, R30, 0x78, !PT ;  /* 0x00000030071f7812 */ /* 0x000fc600078e781e */
[----:B------:R-:W4:Y:S04]  /*4cd0*/  LDL R72, [R1+0x54] ;  /* 0x0000540001487983 */ /* 0x000f280000100800 */
[----:B-1----:R-:W4:Y:S01]  /*4ce0*/  LDL R30, [R1+0xfc] ;  /* 0x0000fc00011e7983 */ /* 0x002f220000100800 */
[----:B------:R-:W-:Y:S02]  /*4cf0*/  SHF.R.S32.HI R28, RZ, 0x1f, R117 ;  /* 0x0000001fff1c7819 */ /* 0x000fe40000011475 */
[C---:B------:R-:W-:Y:S02]  /*4d00*/  LEA R16, P1, R117.reuse, UR4, 0x2 ;  /* 0x0000000475107c11 */ /* 0x040fe4000f8210ff */
[----:B------:R-:W-:Y:S02]  /*4d10*/  SHF.R.S32.HI R33, RZ, 0x1f, R118 ;  /* 0x0000001fff217819 */ /* 0x000fe40000011476 */
[----:B------:R-:W-:-:S02]  /*4d20*/  LEA.HI.X R7, R117, UR8, R28, 0x2, P1 ;  /* 0x0000000875077c11 */ /* 0x000fc400088f141c */
[----:B------:R-:W-:Y:S02]  /*4d30*/  LEA R9, P2, R118, UR4, 0x2 ;  /* 0x0000000476097c11 */ /* 0x000fe4000f8410ff */
[----:B------:R-:W-:Y:S02]  /*4d40*/  IADD3 R115, P1, PT, R27, UR22, RZ ;  /* 0x000000161b737c10 */ /* 0x000fe4000ff3e0ff */
[----:B------:R-:W-:Y:S02]  /*4d50*/  IADD3 R117, P0, PT, R26, UR22, RZ ;  /* 0x000000161a757c10 */ /* 0x000fe4000ff1e0ff */
[----:B------:R-:W-:Y:S02]  /*4d60*/  IADD3 R119, P4, PT, R119, UR22, RZ ;  /* 0x0000001677777c10 */ /* 0x000fe4000ff9e0ff */
[----:B------:R-:W-:Y:S02]  /*4d70*/  LEA.HI.X R8, R118, UR8, R33, 0x2, P2 ;  /* 0x0000000876087c11 */ /* 0x000fe400090f1421 */
[----:B------:R-:W-:-:S02]  /*4d80*/  IADD3.X R114, PT, PT, R21, UR23, RZ, P1, !PT ;  /* 0x0000001715727c10 */ /* 0x000fc40008ffe4ff */
[----:B------:R-:W-:Y:S02]  /*4d90*/  IADD3 R111, P2, PT, R111, UR22, RZ ;  /* 0x000000166f6f7c10 */ /* 0x000fe4000ff5e0ff */
[----:B------:R-:W-:Y:S02]  /*4da0*/  IADD3 R21, P1, PT, R24, UR22, RZ ;  /* 0x0000001618157c10 */ /* 0x000fe4000ff3e0ff */
[----:B------:R-:W-:Y:S02]  /*4db0*/  IADD3.X R116, PT, PT, R19, UR23, RZ, P0, !PT ;  /* 0x0000001713747c10 */ /* 0x000fe400087fe4ff */
[----:B------:R-:W-:Y:S02]  /*4dc0*/  IADD3 R19, P0, PT, R22, UR22, RZ ;  /* 0x0000001616137c10 */ /* 0x000fe4000ff1e0ff */
[----:B------:R-:W-:Y:S02]  /*4dd0*/  IADD3.X R118, PT, PT, R17, UR23, RZ, P4, !PT ;  /* 0x0000001711767c10 */ /* 0x000fe4000a7fe4ff */
[----:B------:R-:W-:-:S02]  /*4de0*/  IADD3 R121, P5, PT, R121, UR22, RZ ;  /* 0x0000001679797c10 */ /* 0x000fc4000ffbe0ff */
[----:B------:R-:W-:Y:S02]  /*4df0*/  IADD3 R17, P4, PT, R25, UR22, RZ ;  /* 0x0000001619117c10 */ /* 0x000fe4000ff9e0ff */
[----:B------:R-:W-:Y:S01]  /*4e00*/  IADD3 R123, P3, PT, R123, UR22, RZ ;  /* 0x000000167b7b7c10 */ /* 0x000fe2000ff7e0ff */
[----:B------:R-:W-:Y:S01]  /*4e10*/  STL [R1+0x4], R21 ;  /* 0x0000041501007387 */ /* 0x000fe20000100800 */
[----:B------:R-:W-:Y:S02]  /*4e20*/  IADD3.X R110, PT, PT, R110, UR23, RZ, P2, !PT ;  /* 0x000000176e6e7c10 */ /* 0x000fe400097fe4ff */
[----:B------:R-:W-:Y:S01]  /*4e30*/  IADD3 R125, P2, PT, R125, UR22, RZ ;  /* 0x000000167d7d7c10 */ /* 0x000fe2000ff5e0ff */
[----:B------:R1:W-:Y:S01]  /*4e40*/  STL [R1+0xc], R19 ;  /* 0x00000c1301007387 */ /* 0x0003e20000100800 */
[----:B------:R-:W-:Y:S02]  /*4e50*/  IADD3.X R120, PT, PT, R120, UR23, RZ, P5, !PT ;  /* 0x0000001778787c10 */ /* 0x000fe4000affe4ff */
[----:B------:R-:W-:Y:S01]  /*4e60*/  IADD3.X R122, PT, PT, R122, UR23, RZ, P3, !PT ;  /* 0x000000177a7a7c10 */ /* 0x000fe20009ffe4ff */
[----:B------:R1:W-:Y:S01]  /*4e70*/  STL [R1+0x14], R17 ;  /* 0x0000141101007387 */ /* 0x0003e20000100800 */
[----:B------:R-:W-:-:S02]  /*4e80*/  IADD3.X R124, PT, PT, R10, UR23, RZ, P2, !PT ;  /* 0x000000170a7c7c10 */ /* 0x000fc400097fe4ff */
[----:B------:R-:W-:Y:S02]  /*4e90*/  IADD3 R10, P2, PT, R20, UR22, RZ ;  /* 0x00000016140a7c10 */ /* 0x000fe4000ff5e0ff */
[----:B-1----:R-:W-:Y:S02]  /*4ea0*/  IADD3 R19, P5, PT, R23, UR22, RZ ;  /* 0x0000001617137c10 */ /* 0x002fe4000ffbe0ff */
[----:B------:R-:W-:-:S03]  /*4eb0*/  IADD3 R17, P3, PT, R18, UR22, RZ ;  /* 0x0000001612117c10 */ /* 0x000fc6000ff7e0ff */
[----:B------:R-:W-:Y:S04]  /*4ec0*/  STL [R1+0x1c], R19 ;  /* 0x00001c1301007387 */ /* 0x000fe80000100800 */
[----:B------:R1:W-:Y:S04]  /*4ed0*/  STL [R1+0x24], R17 ;  /* 0x0000241101007387 */ /* 0x0003e80000100800 */
[----:B------:R1:W-:Y:S02]  /*4ee0*/  STL [R1+0x2c], R10 ;  /* 0x00002c0a01007387 */ /* 0x0003e40000100800 */
[----:B-1----:R-:W-:-:S02]  /*4ef0*/  IADD3.X R17, PT, PT, R11, UR23, RZ, P1, !PT ;  /* 0x000000170b117c10 */ /* 0x002fc40008ffe4ff */
[----:B------:R-:W-:Y:S02]  /*4f00*/  IADD3 R11, P1, PT, R16, UR22, RZ ;  /* 0x00000016100b7c10 */ /* 0x000fe4000ff3e0ff */
[----:B------:R-:W-:Y:S02]  /*4f10*/  IADD3.X R10, PT, PT, R12, UR23, RZ, P0, !PT ;  /* 0x000000170c0a7c10 */ /* 0x000fe400087fe4ff */
[----:B------:R-:W-:Y:S01]  /*4f20*/  IADD3 R9, P0, PT, R9, UR22, RZ ;  /* 0x0000001609097c10 */ /* 0x000fe2000ff1e0ff */
[----:B------:R-:W-:Y:S04]  /*4f30*/  STL [R1], R17 ;  /* 0x0000001101007387 */ /* 0x000fe80000100800 */
[----:B------:R1:W-:Y:S01]  /*4f40*/  STL [R1+0x34], R11 ;  /* 0x0000340b01007387 */ /* 0x0003e20000100800 */
[----:B------:R-:W-:-:S03]  /*4f50*/  IADD3.X R5, PT, PT, R5, UR23, RZ, P3, !PT ;  /* 0x0000001705057c10 */ /* 0x000fc60009ffe4ff */
[----:B------:R1:W-:Y:S04]  /*4f60*/  STL [R1+0x8], R10 ;  /* 0x0000080a01007387 */ /* 0x0003e80000100800 */
[----:B------:R1:W-:Y:S02]  /*4f70*/  STL [R1+0x3c], R9 ;  /* 0x00003c0901007387 */ /* 0x0003e40000100800 */
[----:B-1----:R-:W-:Y:S02]  /*4f80*/  IADD3.X R11, PT, PT, R13, UR23, RZ, P4, !PT ;  /* 0x000000170d0b7c10 */ /* 0x002fe4000a7fe4ff */
[----:B------:R-:W-:-:S03]  /*4f90*/  IADD3 R10, P4, PT, R14, UR20, RZ ;  /* 0x000000140e0a7c10 */ /* 0x000fc6000ff9e0ff */
[----:B------:R-:W-:Y:S01]  /*4fa0*/  STL [R1+0x10], R11 ;  /* 0x0000100b01007387 */ /* 0x000fe20000100800 */
[----:B------:R-:W-:Y:S02]  /*4fb0*/  IADD3.X R9, PT, PT, R4, UR23, RZ, P5, !PT ;  /* 0x0000001704097c10 */ /* 0x000fe4000affe4ff */
[----:B------:R-:W-:Y:S01]  /*4fc0*/  IADD3.X R4, PT, PT, R6, UR23, RZ, P2, !PT ;  /* 0x0000001706047c10 */ /* 0x000fe200097fe4ff */
[----:B------:R-:W-:Y:S01]  /*4fd0*/  STL [R1+0x44], R10 ;  /* 0x0000440a01007387 */ /* 0x000fe20000100800 */
[----:B------:R-:W-:-:S03]  /*4fe0*/  IADD3.X R6, PT, PT, R7, UR23, RZ, P1, !PT ;  /* 0x0000001707067c10 */ /* 0x000fc60008ffe4ff */
[----:B------:R-:W-:Y:S04]  /*4ff0*/  STL [R1+0x18], R9 ;  /* 0x0000180901007387 */ /* 0x000fe80000100800 */
[----:B------:R1:W-:Y:S04]  /*5000*/  STL [R1+0x20], R5 ;  /* 0x0000200501007387 */ /* 0x0003e80000100800 */
[----:B------:R1:W-:Y:S02]  /*5010*/  STL [R1+0x28], R4 ;  /* 0x0000280401007387 */ /* 0x0003e40000100800 */
[----:B-1----:R-:W-:-:S02]  /*5020*/  IADD3.X R5, PT, PT, R8, UR23, RZ, P0, !PT ;  /* 0x0000001708057c10 */ /* 0x002fc400087fe4ff */
[----:B------:R-:W-:Y:S01]  /*5030*/  STL [R1+0x30], R6 ;  /* 0x0000300601007387 */ /* 0x000fe20000100800 */
[----:B------:R-:W-:-:S03]  /*5040*/  IADD3.X R4, PT, PT, R15, UR21, RZ, P4, !PT ;  /* 0x000000150f047c10 */ /* 0x000fc6000a7fe4ff */
[----:B------:R-:W-:Y:S04]  /*5050*/  STL [R1+0x38], R5 ;  /* 0x0000380501007387 */ /* 0x000fe80000100800 */
[----:B------:R2:W-:Y:S01]  /*5060*/  STL [R1+0x40], R4 ;  /* 0x0000400401007387 */ /* 0x0005e20000100800 */
[----:B------:R-:W-:Y:S01]  /*5070*/  USHF.R.S32.HI UR8, URZ, 0x1f, UR5 ;  /* 0x0000001fff087899 */ /* 0x000fe20008011405 */
[----:B------:R-:W-:Y:S01]  /*5080*/  IMAD.IADD R100, R100, 0x1, R31 ;  /* 0x0000000164647824 */ /* 0x000fe200078e021f */
[----:B------:R-:W-:Y:S02]  /*5090*/  LOP3.LUT R0, R29, R0, RZ, 0x3c, !PT ;  /* 0x000000001d007212 */ /* 0x000fe400078e3cff */
[----:B------:R-:W-:Y:S01]  /*50a0*/  ULEA.HI UR8, UR8, UR5, URZ, 0x6 ;  /* 0x0000000508087291 */ /* 0x000fe2000f8f30ff */
[----:B------:R-:W-:-:S02]  /*50b0*/  IADD3 R113, P6, PT, R113, UR22, RZ ;  /* 0x0000001671717c10 */ /* 0x000fc4000ffde0ff */
[----:B------:R-:W-:Y:S02]  /*50c0*/  CS2R R92, SRZ ;  /* 0x00000000005c7805 */ /* 0x000fe4000001ff00 */
[----:B------:R-:W-:Y:S01]  /*50d0*/  CS2R R94, SRZ ;  /* 0x00000000005e7805 */ /* 0x000fe2000001ff00 */
[----:B------:R-:W-:Y:S01]  /*50e0*/  USHF.R.S32.HI UR8, URZ, 0x6, UR8 ;  /* 0x00000006ff087899 */ /* 0x000fe20008011408 */
[----:B------:R-:W-:Y:S02]  /*50f0*/  IADD3.X R112, PT, PT, R112, UR23, RZ, P6, !PT ;  /* 0x0000001770707c10 */ /* 0x000fe4000b7fe4ff */
        /* <DEDUP_REMOVED lines=30> */
[----:B------:R-:W-:Y:S01]  /*52e0*/  LOP3.LUT R101, R100, 0x40, RZ, 0x3c, !PT ;  /* 0x0000004064657812 */ /* 0x000fe200078e3cff */
[----:B------:R-:W-:Y:S02]  /*52f0*/  USHF.L.U32 UR18, UR6, 0x2, URZ ;  /* 0x0000000206127899 */ /* 0x000fe400080006ff */
[----:B------:R-:W-:Y:S01]  /*5300*/  USHF.L.U64.HI UR6, UR6, 0x2, UR12 ;  /* 0x0000000206067899 */ /* 0x000fe2000801020c */
[----:B------:R-:W-:Y:S01]  /*5310*/  UMOV UR4, URZ ;  /* 0x000000ff00047c82 */ /* 0x000fe20008000000 */
[----:B------:R-:W-:Y:S01]  /*5320*/  UMOV UR10, 0x1 ;  /* 0x00000001000a7882 */ /* 0x000fe20000000000 */
[----:B------:R-:W-:-:S02]  /*5330*/  USHF.L.U64.HI UR11, UR13, 0x2, UR11 ;  /* 0x000000020d0b7899 */ /* 0x000fc4000801020b */
[----:B------:R-:W-:Y:S01]  /*5340*/  UIADD3 UR12, UPT, UPT, UR8, -0x2, URZ ;  /* 0xfffffffe080c7890 */ /* 0x000fe2000fffe0ff */
[----:B------:R-:W-:Y:S01]  /*5350*/  UMOV UR5, 0xffffffff ;  /* 0xffffffff00057882 */ /* 0x000fe20000000000 */
[----:B--2---:R-:W-:Y:S02]  /*5360*/  SHF.R.S32.HI R4, RZ, 0x1f, R75 ;  /* 0x0000001fff047819 */ /* 0x004fe4000001144b */
[----:B---3--:R-:W-:Y:S02]  /*5370*/  SHF.R.S32.HI R5, RZ, 0x1f, R74 ;  /* 0x0000001fff057819 */ /* 0x008fe4000001144a */
[----:B------:R-:W-:Y:S02]  /*5380*/  SHF.L.U64.HI R9, R75, 0x2, R4 ;  /* 0x000000024b097819 */ /* 0x000fe40000010204 */
[----:B----4-:R-:W-:Y:S02]  /*5390*/  SHF.R.S32.HI R6, RZ, 0x1f, R73 ;  /* 0x0000001fff067819 */ /* 0x010fe40000011449 */
[----:B------:R-:W-:-:S02]  /*53a0*/  SHF.L.U64.HI R4, R74, 0x2, R5 ;  /* 0x000000024a047819 */ /* 0x000fc40000010205 */
[----:B------:R-:W-:Y:S01]  /*53b0*/  SHF.R.S32.HI R7, RZ, 0x1f, R72 ;  /* 0x0000001fff077819 */ /* 0x000fe20000011448 */
[----:B------:R-:W-:Y:S01]  /*53c0*/  STL [R1+0x5c], R9 ;  /* 0x00005c0901007387 */ /* 0x000fe20000100800 */
[----:B------:R-:W-:Y:S02]  /*53d0*/  SHF.L.U64.HI R6, R73, 0x2, R6 ;  /* 0x0000000249067819 */ /* 0x000fe40000010206 */
[----:B------:R-:W-:Y:S01]  /*53e0*/  SHF.R.S32.HI R8, RZ, 0x1f, R30 ;  /* 0x0000001fff087819 */ /* 0x000fe2000001141e */
[----:B------:R1:W-:Y:S01]  /*53f0*/  STL [R1+0x60], R4 ;  /* 0x0000600401007387 */ /* 0x0003e20000100800 */
[----:B------:R-:W-:-:S03]  /*5400*/  SHF.L.U64.HI R5, R72, 0x2, R7 ;  /* 0x0000000248057819 */ /* 0x000fc60000010207 */
[----:B------:R-:W-:Y:S01]  /*5410*/  STL [R1+0x64], R6 ;  /* 0x0000640601007387 */ /* 0x000fe20000100800 */
[----:B-1----:R-:W-:-:S03]  /*5420*/  SHF.L.U64.HI R4, R30, 0x2, R8 ;  /* 0x000000021e047819 */ /* 0x002fc60000010208 */
[----:B------:R-:W-:Y:S04]  /*5430*/  STL [R1+0x68], R5 ;  /* 0x0000680501007387 */ /* 0x000fe80000100800 */
[----:B------:R1:W-:Y:S02]  /*5440*/  STL [R1+0x6c], R4 ;  /* 0x00006c0401007387 */ /* 0x0003e40000100800 */
[----:B-1----:R-:W-:-:S07]  /*5450*/  LOP3.LUT R4, R0, 0x20, RZ, 0x3c, !PT ;  /* 0x0000002000047812 */ /* 0x002fce00078e3cff */
.L_x_2:
[----:B------:R-:W-:-:S04]  /*5460*/  DEPBAR.LE SB0, 0x2 ;  /* 0x000080800000791a */ /* 0x000fc80000000000 */
[----:B------:R-:W-:Y:S01]  /*5470*/  UIADD3 UR5, UPT, UPT, UR5, 0x1, URZ ;  /* 0x0000000105057890 */ /* 0x000fe2000fffe0ff */
[----:B------:R-:W-:-:S03]  /*5480*/  LOP3.LUT R104, R0, 0x20, RZ, 0x3c, !PT ;  /* 0x0000002000687812 */ /* 0x000fc600078e3cff */
[----:B------:R-:W-:-:S04]  /*5490*/  UISETP.GT.AND UP0, UPT, UR5, 0x1, UPT ;  /* 0x000000010500788c */ /* 0x000fc8000bf04270 */
[----:B------:R-:W-:-:S04]  /*54a0*/  USEL UR5, UR5, URZ, !UP0 ;  /* 0x000000ff05057287 */ /* 0x000fc8000c000000 */
[----:B------:R-:W-:Y:S01]  /*54b0*/  ULEA UR14, UR5, UR7, 0x10 ;  /* 0x00000007050e7291 */ /* 0x000fe2000f8e80ff */
[----:B------:R-:W-:Y:S01]  /*54c0*/  BAR.SYNC.DEFER_BLOCKING 0x0 ;  /* 0x0000000000007b1d */ /* 0x000fe20000010000 */
[----:B------:R-:W-:-:S07]  /*54d0*/  ULEA UR15, UR5, UR7, 0xf ;  /* 0x00000007050f7291 */ /* 0x000fce000f8e78ff */
[----:B---3--:R-:W-:Y:S04]  /*54e0*/  LDS R84, [R0+UR14] ;  /* 0x0000000e00547984 */ /* 0x008fe80008000800 */
[----:B------:R-:W-:Y:S04]  /*54f0*/  LDS R86, [R0+UR14+0x1000] ;  /* 0x0010000e00567984 */ /* 0x000fe80008000800 */
[----:B------:R-:W-:Y:S04]  /*5500*/  LDS R85, [R104+UR14] ;  /* 0x0000000e68557984 */ /* 0x000fe80008000800 */
[----:B------:R-:W-:Y:S04]  /*5510*/  LDS R87, [R104+UR14+0x1000] ;  /* 0x0010000e68577984 */ /* 0x000fe80008000800 */
[----:B------:R-:W1:Y:S04]  /*5520*/  LDSM.16.M88.4 R28, [R100+UR15+0x20000] ;  /* 0x0200000f641c783b */ /* 0x000e680008000200 */
[----:B------:R-:W2:Y:S04]  /*5530*/  LDSM.16.M88.4 R20, [R100+UR15+0x22000] ;  /* 0x0220000f6414783b */ /* 0x000ea80008000200 */
[----:B------:R-:W3:Y:S04]  /*5540*/  LDSM.16.M88.4 R8, [R100+UR15+0x24000] ;  /* 0x0240000f6408783b */ /* 0x000ee80008000200 */
[----:B------:R-:W4:Y:S04]  /*5550*/  LDSM.16.M88.4 R4, [R100+UR15+0x26000] ;  /* 0x0260000f6404783b */ /* 0x000f280008000200 */
[----:B------:R-:W-:Y:S04]  /*5560*/  LDS R96, [R0+UR14+0x2100] ;  /* 0x0021000e00607984 */ /* 0x000fe80008000800 */
[----:B------:R-:W-:Y:S04]  /*5570*/  LDS R98, [R0+UR14+0x3100] ;  /* 0x0031000e00627984 */ /* 0x000fe80008000800 */
[----:B------:R-:W-:Y:S04]  /*5580*/  LDS R97, [R104+UR14+0x2100] ;  /* 0x0021000e68617984 */ /* 0x000fe80008000800 */
[----:B------:R-:W-:Y:S04]  /*5590*/  LDS R99, [R104+UR14+0x3100] ;  /* 0x0031000e68637984 */ /* 0x000fe80008000800 */
[----:B------:R-:W-:Y:S01]  /*55a0*/  LDS R106, [R0+UR14+0xd000] ;  /* 0x00d0000e006a7984 */ /* 0x000fe20008000800 */
[C---:B-1----:R-:W-:Y:S08]  /*55b0*/  HMMA.1688.F32.TF32 R16, R84.reuse, R28, R92 ;  /* 0x0000001c5410723c */ /* 0x042ff0000008105c */
[C---:B--2---:R-:W-:Y:S08]  /*55c0*/  HMMA.1688.F32.TF32 R68, R84.reuse, R20, R68 ;  /* 0x000000145444723c */ /* 0x044ff00000081044 */
[C---:B---3--:R-:W-:Y:S01]  /*55d0*/  HMMA.1688.F32.TF32 R72, R84.reuse, R8, R88 ;  /* 0x000000085448723c */ /* 0x048fe20000081058 */
[----:B------:R-:W-:Y:S04]  /*55e0*/  LDS R88, [R0+UR14+0x300] ;  /* 0x0003000e00587984 */ /* 0x000fe80008000800 */
[----:B------:R-:W-:Y:S03]  /*55f0*/  LDS R90, [R0+UR14+0x1300] ;  /* 0x0013000e005a7984 */ /* 0x000fe60008000800 */
[----:B----4-:R-:W-:Y:S01]  /*5600*/  HMMA.1688.F32.TF32 R60, R84, R4, R60 ;  /* 0x00000004543c723c */ /* 0x010fe2000008103c */
[----:B------:R-:W-:Y:S04]  /*5610*/  LDS R84, [R0+UR14+0x100] ;  /* 0x0001000e00547984 */ /* 0x000fe80008000800 */
[----:B------:R-:W-:Y:S04]  /*5620*/  LDS R86, [R0+UR14+0x1100] ;  /* 0x0011000e00567984 */ /* 0x000fe80008000800 */
[----:B------:R-:W-:Y:S04]  /*5630*/  LDS R85, [R104+UR14+0x100] ;  /* 0x0001000e68557984 */ /* 0x000fe80008000800 */
[----:B------:R-:W1:Y:S04]  /*5640*/  LDS R87, [R104+UR14+0x1100] ;  /* 0x0011000e68577984 */ /* 0x000e680008000800 */
[----:B------:R-:W-:Y:S04]  /*5650*/  LDS R89, [R104+UR14+0x300] ;  /* 0x0003000e68597984 */ /* 0x000fe80008000800 */
[----:B------:R-:W2:Y:S01]  /*5660*/  LDS R91, [R104+UR14+0x1300] ;  /* 0x0013000e685b7984 */ /* 0x000ea20008000800 */
[C---:B-1----:R-:W-:Y:S08]  /*5670*/  HMMA.1688.F32.TF32 R64, R84.reuse, R28, R64 ;  /* 0x0000001c5440723c */ /* 0x042ff00000081040 */
[C---:B------:R-:W-:Y:S08]  /*5680*/  HMMA.1688.F32.TF32 R80, R84.reuse, R20, R80 ;  /* 0x000000145450723c */ /* 0x040ff00000081050 */
[C---:B------:R-:W-:Y:S08]  /*5690*/  HMMA.1688.F32.TF32 R56, R84.reuse, R8, R56 ;  /* 0x000000085438723c */ /* 0x040ff00000081038 */
[----:B------:R-:W-:Y:S01]  /*56a0*/  HMMA.1688.F32.TF32 R52, R84, R4, R52 ;  /* 0x000000045434723c */ /* 0x000fe20000081034 */
[----:B------:R-:W-:Y:S04]  /*56b0*/  LDS R84, [R0+UR14+0x200] ;  /* 0x0002000e00547984 */ /* 0x000fe80008000800 */
[----:B------:R-:W-:Y:S03]  /*56c0*/  LDS R86, [R0+UR14+0x1200] ;  /* 0x0012000e00567984 */ /* 0x000fe60008000800 */
[C---:B--2---:R-:W-:Y:S01]  /*56d0*/  HMMA.1688.F32.TF32 R32, R88.reuse, R28, R32 ;  /* 0x0000001c5820723c */ /* 0x044fe20000081020 */
[----:B------:R-:W-:Y:S04]  /*56e0*/  LDS R85, [R104+UR14+0x200] ;  /* 0x0002000e68557984 */ /* 0x000fe80008000800 */
[----:B------:R-:W1:Y:S03]  /*56f0*/  LDS R87, [R104+UR14+0x1200] ;  /* 0x0012000e68577984 */ /* 0x000e660008000800 */
[C---:B------:R-:W-:Y:S08]  /*5700*/  HMMA.1688.F32.TF32 R24, R88.reuse, R20, R24 ;  /* 0x000000145818723c */ /* 0x040ff00000081018 */
[C---:B------:R-:W-:Y:S08]  /*5710*/  HMMA.1688.F32.TF32 R12, R88.reuse, R8, R12 ;  /* 0x00000008580c723c */ /* 0x040ff0000008100c */
[----:B------:R-:W-:Y:S08]  /*5720*/  HMMA.1688.F32.TF32 R76, R88, R4, R76 ;  /* 0x00000004584c723c */ /* 0x000ff0000008104c */
[C---:B------:R-:W-:Y:S08]  /*5730*/  HMMA.1688.F32.TF32 R80, R96.reuse, R22, R80 ;  /* 0x000000166050723c */ /* 0x040ff00000081050 */
[----:B------:R-:W-:Y:S08]  /*5740*/  HMMA.1688.F32.TF32 R52, R96, R6, R52 ;  /* 0x000000066034723c */ /* 0x000ff00000081034 */
[C---:B-1----:R-:W-:Y:S08]  /*5750*/  HMMA.1688.F32.TF32 R48, R84.reuse, R28, R48 ;  /* 0x0000001c5430723c */ /* 0x042ff00000081030 */
[C---:B------:R-:W-:Y:S08]  /*5760*/  HMMA.1688.F32.TF32 R44, R84.reuse, R20, R44 ;  /* 0x00000014542c723c */ /* 0x040ff0000008102c */
[C---:B------:R-:W-:Y:S08]  /*5770*/  HMMA.1688.F32.TF32 R40, R84.reuse, R8, R40 ;  /* 0x000000085428723c */ /* 0x040ff00000081028 */
[----:B------:R-:W-:Y:S01]  /*5780*/  HMMA.1688.F32.TF32 R36, R84, R4, R36 ;  /* 0x000000045424723c */ /* 0x000fe20000081024 */
[----:B------:R-:W-:Y:S04]  /*5790*/  LDS R84, [R0+UR14+0x2000] ;  /* 0x0020000e00547984 */ /* 0x000fe80008000800 */
[----:B------:R-:W-:Y:S03]  /*57a0*/  LDS R86, [R0+UR14+0x3000] ;  /* 0x0030000e00567984 */ /* 0x000fe60008000800 */
[----:B------:R-:W-:Y:S01]  /*57b0*/  HMMA.1688.F32.TF32 R56, R96, R10, R56 ;  /* 0x0000000a6038723c */ /* 0x000fe20000081038 */
[----:B------:R-:W-:Y:S04]  /*57c0*/  LDS R85, [R104+UR14+0x2000] ;  /* 0x0020000e68557984 */ /* 0x000fe80008000800 */
[----:B------:R-:W1:Y:S03]  /*57d0*/  LDS R87, [R104+UR14+0x3000] ;  /* 0x0030000e68577984 */ /* 0x000e660008000800 */
[C---:B-1----:R-:W-:Y:S08]  /*57e0*/  HMMA.1688.F32.TF32 R88, R84.reuse, R22, R68 ;  /* 0x000000165458723c */ /* 0x042ff00000081044 */
[C---:B------:R-:W-:Y:S08]  /*57f0*/  HMMA.1688.F32.TF32 R68, R84.reuse, R10, R72 ;  /* 0x0000000a5444723c */ /* 0x040ff00000081048 */
[C---:B------:R-:W-:Y:S01]  /*5800*/  HMMA.1688.F32.TF32 R72, R84.reuse, R6, R60 ;  /* 0x000000065448723c */ /* 0x040fe2000008103c */
[----:B------:R-:W-:Y:S04]  /*5810*/  LDS R60, [R0+UR14+0x2200] ;  /* 0x0022000e003c7984 */ /* 0x000fe80008000800 */
[----:B------:R-:W-:Y:S03]  /*5820*/  LDS R62, [R0+UR14+0x3200] ;  /* 0x0032000e003e7984 */ /* 0x000fe60008000800 */
[-C--:B------:R-:W-:Y:S01]  /*5830*/  HMMA.1688.F32.TF32 R92, R84, R30.reuse, R16 ;  /* 0x0000001e545c723c */ /* 0x080fe20000081010 */
[----:B------:R-:W-:Y:S04]  /*5840*/  LDS R61, [R104+UR14+0x2200] ;  /* 0x0022000e683d7984 */ /* 0x000fe80008000800 */
[----:B------:R-:W1:Y:S03]  /*5850*/  LDS R63, [R104+UR14+0x3200] ;  /* 0x0032000e683f7984 */ /* 0x000e660008000800 */
[----:B------:R-:W-:Y:S01]  /*5860*/  HMMA.1688.F32.TF32 R84, R96, R30, R64 ;  /* 0x0000001e6054723c */ /* 0x000fe20000081040 */
[----:B------:R-:W-:Y:S04]  /*5870*/  LDS R16, [R0+UR14+0x2300] ;  /* 0x0023000e00107984 */ /* 0x000fe80008000800 */
[----:B------:R-:W-:Y:S04]  /*5880*/  LDS R18, [R0+UR14+0x3300] ;  /* 0x0033000e00127984 */ /* 0x000fe80008000800 */
[----:B------:R-:W-:Y:S04]  /*5890*/  LDS R17, [R104+UR14+0x2300] ;  /* 0x0023000e68117984 */ /* 0x000fe80008000800 */
[----:B------:R-:W2:Y:S04]  /*58a0*/  LDS R19, [R104+UR14+0x3300] ;  /* 0x0033000e68137984 */ /* 0x000ea80008000800 */
[----:B------:R-:W-:Y:S04]  /*58b0*/  LDS R96, [R0+UR14+0xa000] ;  /* 0x00a0000e00607984 */ /* 0x000fe80008000800 */
[----:B------:R-:W-:Y:S01]  /*58c0*/  LDS R98, [R0+UR14+0xb000] ;  /* 0x00b0000e00627984 */ /* 0x000fe20008000800 */
[C---:B-1----:R-:W-:Y:S08]  /*58d0*/  HMMA.1688.F32.TF32 R44, R60.reuse, R22, R44 ;  /* 0x000000163c2c723c */ /* 0x042ff0000008102c */
[----:B------:R-:W-:Y:S08]  /*58e0*/  HMMA.1688.F32.TF32 R36, R60, R6, R36 ;  /* 0x000000063c24723c */ /* 0x000ff00000081024 */
[C---:B--2---:R-:W-:Y:S01]  /*58f0*/  HMMA.1688.F32.TF32 R20, R16.reuse, R22, R24 ;  /* 0x000000161014723c */ /* 0x044fe20000081018 */
[----:B------:R-:W-:Y:S07]  /*5900*/  LDSM.16.M88.4 R24, [R101+UR15+0x22000] ;  /* 0x0220000f6518783b */ /* 0x000fee0008000200 */
[----:B------:R-:W-:Y:S01]  /*5910*/  HMMA.1688.F32.TF32 R4, R16, R6, R76 ;  /* 0x000000061004723c */ /* 0x000fe2000008104c */
[----:B------:R-:W-:Y:S04]  /*5920*/  LDS R76, [R0+UR14+0x4000] ;  /* 0x0040000e004c7984 */ /* 0x000fe80008000800 */
[----:B------:R-:W-:Y:S03]  /*5930*/  LDS R78, [R0+UR14+0x5000] ;  /* 0x0050000e004e7984 */ /* 0x000fe60008000800 */
[C---:B------:R-:W-:Y:S01]  /*5940*/  HMMA.1688.F32.TF32 R48, R60.reuse, R30, R48 ;  /* 0x0000001e3c30723c */ /* 0x040fe20000081030 */
[----:B------:R-:W-:Y:S04]  /*5950*/  LDS R77, [R104+UR14+0x4000] ;  /* 0x0040000e684d7984 */ /* 0x000fe80008000800 */
[----:B------:R-:W1:Y:S03]  /*5960*/  LDS R79, [R104+UR14+0x5000] ;  /* 0x0050000e684f7984 */ /* 0x000e660008000800 */
[----:B------:R-:W-:Y:S08]  /*5970*/  HMMA.1688.F32.TF32 R40, R60, R10, R40 ;  /* 0x0000000a3c28723c */ /* 0x000ff00000081028 */
[C---:B------:R-:W-:Y:S01]  /*5980*/  HMMA.1688.F32.TF32 R28, R16.reuse, R30, R32 ;  /* 0x0000001e101c723c */ /* 0x040fe20000081020 */
[----:B------:R-:W2:Y:S07]  /*5990*/  LDSM.16.M88.4 R32, [R101+UR15+0x20000] ;  /* 0x0200000f6520783b */ /* 0x000eae0008000200 */
[----:B------:R-:W-:Y:S01]  /*59a0*/  HMMA.1688.F32.TF32 R8, R16, R10, R12 ;  /* 0x0000000a1008723c */ /* 0x000fe2000008100c */
[----:B------:R-:W3:Y:S04]  /*59b0*/  LDSM.16.M88.4 R12, [R101+UR15+0x24000] ;  /* 0x0240000f650c783b */ /* 0x000ee80008000200 */
[----:B------:R-:W4:Y:S03]  /*59c0*/  LDSM.16.M88.4 R16, [R101+UR15+0x26000] ;  /* 0x0260000f6510783b */ /* 0x000f260008000200 */
[C---:B-1----:R-:W-:Y:S01]  /*59d0*/  HMMA.1688.F32.TF32 R64, R76.reuse, R24, R88 ;  /* 0x000000184c40723c */ /* 0x042fe20000081058 */
[----:B------:R-:W-:Y:S04]  /*59e0*/  LDS R88, [R0+UR14+0x4100] ;  /* 0x0041000e00587984 */ /* 0x000fe80008000800 */
[----:B------:R-:W-:Y:S04]  /*59f0*/  LDS R90, [R0+UR14+0x5100] ;  /* 0x0051000e005a7984 */ /* 0x000fe80008000800 */
[----:B------:R-:W-:Y:S01]  /*5a00*/  LDS R89, [R104+UR14+0x4100] ;  /* 0x0041000e68597984 */ /* 0x000fe20008000800 */
[C---:B--2---:R-:W-:Y:S03]  /*5a10*/  HMMA.1688.F32.TF32 R60, R76.reuse, R32, R92 ;  /* 0x000000204c3c723c */ /* 0x044fe6000008105c */
[----:B------:R-:W1:Y:S04]  /*5a20*/  LDS R91, [R104+UR14+0x5100] ;  /* 0x0051000e685b7984 */ /* 0x000e680008000800 */
[----:B------:R-:W-:Y:S01]  /*5a30*/  LDS R92, [R0+UR14+0x6100] ;  /* 0x0061000e005c7984 */ /* 0x000fe20008000800 */
[C---:B---3--:R-:W-:Y:S03]  /*5a40*/  HMMA.1688.F32.TF32 R68, R76.reuse, R12, R68 ;  /* 0x0000000c4c44723c */ /* 0x048fe60000081044 */
[----:B------:R-:W-:Y:S04]  /*5a50*/  LDS R94, [R0+UR14+0x7100] ;  /* 0x0071000e005e7984 */ /* 0x000fe80008000800 */
[----:B------:R-:W-:Y:S01]  /*5a60*/  LDS R93, [R104+UR14+0x6100] ;  /* 0x0061000e685d7984 */ /* 0x000fe20008000800 */
[----:B----4-:R-:W-:Y:S03]  /*5a70*/  HMMA.1688.F32.TF32 R72, R76, R16, R72 ;  /* 0x000000104c48723c */ /* 0x010fe60000081048 */
[----:B------:R-:W2:Y:S05]  /*5a80*/  LDS R95, [R104+UR14+0x7100] ;  /* 0x0071000e685f7984 */ /* 0x000eaa0008000800 */
[C---:B-1----:R-:W-:Y:S01]  /*5a90*/  HMMA.1688.F32.TF32 R76, R88.reuse, R32, R84 ;  /* 0x00000020584c723c */ /* 0x042fe20000081054 */
[----:B------:R-:W-:Y:S04]  /*5aa0*/  LDS R84, [R0+UR14+0x4200] ;  /* 0x0042000e00547984 */ /* 0x000fe80008000800 */
[----:B------:R-:W-:Y:S03]  /*5ab0*/  LDS R86, [R0+UR14+0x5200] ;  /* 0x0052000e00567984 */ /* 0x000fe60008000800 */
[C---:B------:R-:W-:Y:S01]  /*5ac0*/  HMMA.1688.F32.TF32 R80, R88.reuse, R24, R80 ;  /* 0x000000185850723c */ /* 0x040fe20000081050 */
[----:B------:R-:W-:Y:S04]  /*5ad0*/  LDS R85, [R104+UR14+0x4200] ;  /* 0x0042000e68557984 */ /* 0x000fe80008000800 */
[----:B------:R-:W1:Y:S03]  /*5ae0*/  LDS R87, [R104+UR14+0x5200] ;  /* 0x0052000e68577984 */ /* 0x000e660008000800 */
[C---:B------:R-:W-:Y:S08]  /*5af0*/  HMMA.1688.F32.TF32 R56, R88.reuse, R12, R56 ;  /* 0x0000000c5838723c */ /* 0x040ff00000081038 */
[----:B------:R-:W-:Y:S01]  /*5b00*/  HMMA.1688.F32.TF32 R52, R88, R16, R52 ;  /* 0x000000105834723c */ /* 0x000fe20000081034 */
[----:B------:R-:W-:Y:S04]  /*5b10*/  LDS R88, [R0+UR14+0x6000] ;  /* 0x0060000e00587984 */ /* 0x000fe80008000800 */
[----:B------:R-:W-:Y:S03]  /*5b20*/  LDS R90, [R0+UR14+0x7000] ;  /* 0x0070000e005a7984 */ /* 0x000fe60008000800 */
[C---:B--2---:R-:W-:Y:S01]  /*5b30*/  HMMA.1688.F32.TF32 R76, R92.reuse, R34, R76 ;  /* 0x000000225c4c723c */ /* 0x044fe2000008104c */
[----:B------:R-:W-:Y:S04]  /*5b40*/  LDS R89, [R104+UR14+0x6000] ;  /* 0x0060000e68597984 */ /* 0x000fe80008000800 */
[----:B------:R-:W2:Y:S03]  /*5b50*/  LDS R91, [R104+UR14+0x7000] ;  /* 0x0070000e685b7984 */ /* 0x000ea60008000800 */
        /* <DEDUP_REMOVED lines=12> */
[-C--:B------:R-:W-:Y:S08]  /*5c20*/  HMMA.1688.F32.TF32 R72, R88, R18.reuse, R72 ;  /* 0x000000125848723c */ /* 0x080ff00000081048 */
[----:B------:R-:W-:Y:S08]  /*5c30*/  HMMA.1688.F32.TF32 R52, R92, R18, R52 ;  /* 0x000000125c34723c */ /* 0x000ff00000081034 */
[C---:B-1----:R-:W-:Y:S08]  /*5c40*/  HMMA.1688.F32.TF32 R28, R84.reuse, R32, R28 ;  /* 0x00000020541c723c */ /* 0x042ff0000008101c */
[C---:B------:R-:W-:Y:S08]  /*5c50*/  HMMA.1688.F32.TF32 R20, R84.reuse, R24, R20 ;  /* 0x000000185414723c */ /* 0x040ff00000081014 */
[C---:B------:R-:W-:Y:S08]  /*5c60*/  HMMA.1688.F32.TF32 R8, R84.reuse, R12, R8 ;  /* 0x0000000c5408723c */ /* 0x040ff00000081008 */
[----:B------:R-:W-:Y:S08]  /*5c70*/  HMMA.1688.F32.TF32 R4, R84, R16, R4 ;  /* 0x000000105404723c */ /* 0x000ff00000081004 */
[-C--:B------:R-:W-:Y:S01]  /*5c80*/  HMMA.1688.F32.TF32 R84, R88, R34.reuse, R60 ;  /* 0x000000225854723c */ /* 0x080fe2000008103c */
[----:B------:R-:W-:Y:S04]  /*5c90*/  LDS R88, [R0+UR14+0x6200] ;  /* 0x0062000e00587984 */ /* 0x000fe80008000800 */
[----:B------:R-:W-:Y:S04]  /*5ca0*/  LDS R90, [R0+UR14+0x7200] ;  /* 0x0072000e005a7984 */ /* 0x000fe80008000800 */
[----:B------:R-:W-:Y:S04]  /*5cb0*/  LDS R89, [R104+UR14+0x6200] ;  /* 0x0062000e68597984 */ /* 0x000fe80008000800 */
[----:B------:R-:W1:Y:S04]  /*5cc0*/  LDS R91, [R104+UR14+0x7200] ;  /* 0x0072000e685b7984 */ /* 0x000e680008000800 */
[----:B------:R-:W-:Y:S04]  /*5cd0*/  LDS R60, [R0+UR14+0x6300] ;  /* 0x0063000e003c7984 */ /* 0x000fe80008000800 */
[----:B------:R-:W-:Y:S04]  /*5ce0*/  LDS R62, [R0+UR14+0x7300] ;  /* 0x0073000e003e7984 */ /* 0x000fe80008000800 */
        /* <DEDUP_REMOVED lines=10> */
[----:B------:R-:W-:Y:S03]  /*5d90*/  LDS R91, [R104+UR14+0x9000] ;  /* 0x0090000e685b7984 */ /* 0x000fe60008000800 */
[C---:B------:R-:W-:Y:S01]  /*5da0*/  HMMA.1688.F32.TF32 R24, R60.reuse, R26, R20 ;  /* 0x0000001a3c18723c */ /* 0x040fe20000081014 */
[----:B------:R-:W1:Y:S04]  /*5db0*/  LDSM.16.M88.4 R28, [R100+UR15+0x20080] ;  /* 0x0200800f641c783b */ /* 0x000e680008000200 */
[----:B------:R-:W2:Y:S03]  /*5dc0*/  LDSM.16.M88.4 R20, [R100+UR15+0x22080] ;  /* 0x0220800f6414783b */ /* 0x000ea60008000200 */
[C---:B------:R-:W-:Y:S01]  /*5dd0*/  HMMA.1688.F32.TF32 R12, R60.reuse, R14, R8 ;  /* 0x0000000e3c0c723c */ /* 0x040fe20000081008 */
[----:B------:R-:W3:Y:S07]  /*5de0*/  LDSM.16.M88.4 R8, [R100+UR15+0x24080] ;  /* 0x0240800f6408783b */ /* 0x000eee0008000200 */
[----:B------:R-:W-:Y:S01]  /*5df0*/  HMMA.1688.F32.TF32 R16, R60, R18, R4 ;  /* 0x000000123c10723c */ /* 0x000fe20000081004 */
[----:B------:R-:W4:Y:S07]  /*5e00*/  LDSM.16.M88.4 R4, [R100+UR15+0x26080] ;  /* 0x0260800f6404783b */ /* 0x000f2e0008000200 */
[C---:B-1----:R-:W-:Y:S01]  /*5e10*/  HMMA.1688.F32.TF32 R60, R88.reuse, R28, R84 ;  /* 0x0000001c583c723c */ /* 0x042fe20000081054 */
[----:B------:R-:W-:Y:S04]  /*5e20*/  LDS R84, [R0+UR14+0x8100] ;  /* 0x0081000e00547984 */ /* 0x000fe80008000800 */
[----:B------:R-:W-:Y:S03]  /*5e30*/  LDS R86, [R0+UR14+0x9100] ;  /* 0x0091000e00567984 */ /* 0x000fe60008000800 */
[C---:B--2---:R-:W-:Y:S01]  /*5e40*/  HMMA.1688.F32.TF32 R64, R88.reuse, R20, R64 ;  /* 0x000000145840723c */ /* 0x044fe20000081040 */
[----:B------:R-:W-:Y:S04]  /*5e50*/  LDS R85, [R104+UR14+0x8100] ;  /* 0x0081000e68557984 */ /* 0x000fe80008000800 */
[----:B------:R-:W1:Y:S03]  /*5e60*/  LDS R87, [R104+UR14+0x9100] ;  /* 0x0091000e68577984 */ /* 0x000e660008000800 */
[C---:B---3--:R-:W-:Y:S08]  /*5e70*/  HMMA.1688.F32.TF32 R68, R88.reuse, R8, R68 ;  /* 0x000000085844723c */ /* 0x048ff00000081044 */
[----:B----4-:R-:W-:Y:S08]  /*5e80*/  HMMA.1688.F32.TF32 R72, R88, R4, R72 ;  /* 0x000000045848723c */ /* 0x010ff00000081048 */
[C---:B-1----:R-:W-:Y:S08]  /*5e90*/  HMMA.1688.F32.TF32 R76, R84.reuse, R28, R76 ;  /* 0x0000001c544c723c */ /* 0x042ff0000008104c */
[C---:B------:R-:W-:Y:S08]  /*5ea0*/  HMMA.1688.F32.TF32 R80, R84.reuse, R20, R80 ;  /* 0x000000145450723c */ /* 0x040ff00000081050 */
[C---:B------:R-:W-:Y:S08]  /*5eb0*/  HMMA.1688.F32.TF32 R56, R84.reuse, R8, R56 ;  /* 0x000000085438723c */ /* 0x040ff00000081038 */
[----:B------:R-:W-:Y:S01]  /*5ec0*/  HMMA.1688.F32.TF32 R52, R84, R4, R52 ;  /* 0x000000045434723c */ /* 0x000fe20000081034 */
[----:B------:R-:W-:Y:S04]  /*5ed0*/  LDS R84, [R0+UR14+0x8200] ;  /* 0x0082000e00547984 */ /* 0x000fe80008000800 */
[----:B------:R-:W-:Y:S04]  /*5ee0*/  LDS R86, [R0+UR14+0x9200] ;  /* 0x0092000e00567984 */ /* 0x000fe80008000800 */
[----:B------:R-:W-:Y:S04]  /*5ef0*/  LDS R85, [R104+UR14+0x8200] ;  /* 0x0082000e68557984 */ /* 0x000fe80008000800 */
[----:B------:R-:W1:Y:S02]  /*5f00*/  LDS R87, [R104+UR14+0x9200] ;  /* 0x0092000e68577984 */ /* 0x000e640008000800 */
[C---:B-1----:R-:W-:Y:S08]  /*5f10*/  HMMA.1688.F32.TF32 R48, R84.reuse, R28, R48 ;  /* 0x0000001c5430723c */ /* 0x042ff00000081030 */
[C---:B------:R-:W-:Y:S08]  /*5f20*/  HMMA.1688.F32.TF32 R44, R84.reuse, R20, R44 ;  /* 0x00000014542c723c */ /* 0x040ff0000008102c */
[C---:B------:R-:W-:Y:S08]  /*5f30*/  HMMA.1688.F32.TF32 R40, R84.reuse, R8, R40 ;  /* 0x000000085428723c */ /* 0x040ff00000081028 */
[----:B------:R-:W-:Y:S01]  /*5f40*/  HMMA.1688.F32.TF32 R36, R84, R4, R36 ;  /* 0x000000045424723c */ /* 0x000fe20000081024 */
[----:B------:R-:W-:Y:S04]  /*5f50*/  LDS R84, [R0+UR14+0x8300] ;  /* 0x0083000e00547984 */ /* 0x000fe80008000800 */
[----:B------:R-:W-:Y:S04]  /*5f60*/  LDS R86, [R0+UR14+0x9300] ;  /* 0x0093000e00567984 */ /* 0x000fe80008000800 */
[----:B------:R-:W-:Y:S04]  /*5f70*/  LDS R85, [R104+UR14+0x8300] ;  /* 0x0083000e68557984 */ /* 0x000fe80008000800 */
[----:B------:R-:W1:Y:S04]  /*5f80*/  LDS R87, [R104+UR14+0x9300] ;  /* 0x0093000e68577984 */ /* 0x000e680008000800 */
[----:B------:R-:W-:Y:S01]  /*5f90*/  LDS R104, [R0+UR14+0xc000] ;  /* 0x00c0000e00687984 */ /* 0x000fe20008000800 */
[----:B-1----:R-:W-:Y:S01]  /*5fa0*/  HMMA.1688.F32.TF32 R32, R84, R28, R32 ;  /* 0x0000001c5420723c */ /* 0x002fe20000081020 */
[----:B------:R-:W-:-:S05]  /*5fb0*/  LOP3.LUT R29, R0, 0x20, RZ, 0x3c, !PT ;  /* 0x00000020001d7812 */ /* 0x000fca00078e3cff */
[----:B------:R-:W-:Y:S02]  /*5fc0*/  LDS R97, [R29+UR14+0xa000] ;  /* 0x00a0000e1d617984 */ /* 0x000fe40008000800 */
[C---:B------:R-:W-:Y:S02]  /*5fd0*/  HMMA.1688.F32.TF32 R24, R84.reuse, R20, R24 ;  /* 0x000000145418723c */ /* 0x040fe40000081018 */
[----:B------:R-:W1:Y:S04]  /*5fe0*/  LDS R99, [R29+UR14+0xb000] ;  /* 0x00b0000e1d637984 */ /* 0x000e680008000800 */
[----:B------:R-:W-:Y:S02]  /*5ff0*/  LDS R105, [R29+UR14+0xc000] ;  /* 0x00c0000e1d697984 */ /* 0x000fe40008000800 */
[C---:B------:R-:W-:Y:S02]  /*6000*/  HMMA.1688.F32.TF32 R12, R84.reuse, R8, R12 ;  /* 0x00000008540c723c */ /* 0x040fe4000008100c */
[----:B------:R-:W-:Y:S06]  /*6010*/  LDS R107, [R29+UR14+0xd000] ;  /* 0x00d0000e1d6b7984 */ /* 0x000fec0008000800 */
[----:B------:R-:W-:Y:S08]  /*6020*/  HMMA.1688.F32.TF32 R16, R84, R4, R16 ;  /* 0x000000045410723c */ /* 0x000ff00000081010 */
[C---:B-1----:R-:W-:Y:S08]  /*6030*/  HMMA.1688.F32.TF32 R92, R96.reuse, R30, R60 ;  /* 0x0000001e605c723c */ /* 0x042ff0000008103c */
[C---:B------:R-:W-:Y:S08]  /*6040*/  HMMA.1688.F32.TF32 R88, R96.reuse, R22, R64 ;  /* 0x000000166058723c */ /* 0x040ff00000081040 */
[C---:B------:R-:W-:Y:S01]  /*6050*/  HMMA.1688.F32.TF32 R84, R96.reuse, R10, R68 ;  /* 0x0000000a6054723c */ /* 0x040fe20000081044 */
[----:B------:R-:W-:Y:S04]  /*6060*/  LDS R68, [R0+UR14+0xa300] ;  /* 0x00a3000e00447984 */ /* 0x000fe80008000800 */
[----:B------:R-:W-:Y:S03]  /*6070*/  LDS R70, [R0+UR14+0xb300] ;  /* 0x00b3000e00467984 */ /* 0x000fe60008000800 */
[----:B------:R-:W-:Y:S01]  /*6080*/  HMMA.1688.F32.TF32 R60, R96, R6, R72 ;  /* 0x00000006603c723c */ /* 0x000fe20000081048 */
[----:B------:R-:W-:Y:S04]  /*6090*/  LDS R96, [R0+UR14+0xa100] ;  /* 0x00a1000e00607984 */ /* 0x000fe80008000800 */
[----:B------:R-:W-:Y:S04]  /*60a0*/  LDS R98, [R0+UR14+0xb100] ;  /* 0x00b1000e00627984 */ /* 0x000fe80008000800 */
[----:B------:R-:W-:Y:S04]  /*60b0*/  LDS R97, [R29+UR14+0xa100] ;  /* 0x00a1000e1d617984 */ /* 0x000fe80008000800 */
[----:B------:R-:W1:Y:S04]  /*60c0*/  LDS R99, [R29+UR14+0xb100] ;  /* 0x00b1000e1d637984 */ /* 0x000e680008000800 */
[----:B------:R-:W-:Y:S04]  /*60d0*/  LDS R72, [R0+UR14+0xa200] ;  /* 0x00a2000e00487984 */ /* 0x000fe80008000800 */
[----:B------:R-:W-:Y:S04]  /*60e0*/  LDS R74, [R0+UR14+0xb200] ;  /* 0x00b2000e004a7984 */ /* 0x000fe80008000800 */
[----:B------:R-:W-:Y:S04]  /*60f0*/  LDS R73, [R29+UR14+0xa200] ;  /* 0x00a2000e1d497984 */ /* 0x000fe80008000800 */
[----:B------:R-:W2:Y:S04]  /*6100*/  LDS R75, [R29+UR14+0xb200] ;  /* 0x00b2000e1d4b7984 */ /* 0x000ea80008000800 */
[----:B------:R-:W-:Y:S04]  /*6110*/  LDS R69, [R29+UR14+0xa300] ;  /* 0x00a3000e1d457984 */ /* 0x000fe80008000800 */
[----:B------:R-:W3:Y:S01]  /*6120*/  LDS R71, [R29+UR14+0xb300] ;  /* 0x00b3000e1d477984 */ /* 0x000ee20008000800 */
[C---:B-1----:R-:W-:Y:S08]  /*6130*/  HMMA.1688.F32.TF32 R64, R96.reuse, R30, R76 ;  /* 0x0000001e6040723c */ /* 0x042ff0000008104c */
[-C--:B------:R-:W-:Y:S08]  /*6140*/  HMMA.1688.F32.TF32 R52, R96, R6.reuse, R52 ;  /* 0x000000066034723c */ /* 0x080ff00000081034 */
[-C--:B--2---:R-:W-:Y:S08]  /*6150*/  HMMA.1688.F32.TF32 R36, R72, R6.reuse, R36 ;  /* 0x000000064824723c */ /* 0x084ff00000081024 */
[----:B---3--:R-:W-:Y:S01]  /*6160*/  HMMA.1688.F32.TF32 R76, R68, R6, R16 ;  /* 0x00000006444c723c */ /* 0x008fe20000081010 */
[----:B------:R-:W1:Y:S04]  /*6170*/  LDSM.16.M88.4 R4, [R101+UR15+0x20080] ;  /* 0x0200800f6504783b */ /* 0x000e680008000200 */
[----:B------:R-:W-:Y:S03]  /*6180*/  LDSM.16.M88.4 R16, [R101+UR15+0x22080] ;  /* 0x0220800f6510783b */ /* 0x000fe60008000200 */
[-C--:B------:R-:W-:Y:S08]  /*6190*/  HMMA.1688.F32.TF32 R56, R96, R10.reuse, R56 ;  /* 0x0000000a6038723c */ /* 0x080ff00000081038 */
[-C--:B------:R-:W-:Y:S08]  /*61a0*/  HMMA.1688.F32.TF32 R40, R72, R10.reuse, R40 ;  /* 0x0000000a4828723c */ /* 0x080ff00000081028 */
[C---:B------:R-:W-:Y:S01]  /*61b0*/  HMMA.1688.F32.TF32 R12, R68.reuse, R10, R12 ;  /* 0x0000000a440c723c */ /* 0x040fe2000008100c */
[----:B------:R-:W2:Y:S07]  /*61c0*/  LDSM.16.M88.4 R8, [R101+UR15+0x24080] ;  /* 0x0240800f6508783b */ /* 0x000eae0008000200 */
[C---:B------:R-:W-:Y:S08]  /*61d0*/  HMMA.1688.F32.TF32 R32, R68.reuse, R30, R32 ;  /* 0x0000001e4420723c */ /* 0x040ff00000081020 */
[----:B------:R-:W-:Y:S08]  /*61e0*/  HMMA.1688.F32.TF32 R24, R68, R22, R24 ;  /* 0x000000164418723c */ /* 0x000ff00000081018 */
[----:B-1----:R-:W-:Y:S01]  /*61f0*/  HMMA.1688.F32.TF32 R68, R104, R4, R92 ;  /* 0x000000046844723c */ /* 0x002fe2000008105c */
[----:B------:R-:W-:-:S07]  /*6200*/  LOP3.LUT R95, R0, 0x20, RZ, 0x3c, !PT ;  /* 0x00000020005f7812 */ /* 0x000fce00078e3cff */
[----:B------:R-:W-:Y:S01]  /*6210*/  HMMA.1688.F32.TF32 R80, R96, R22, R80 ;  /* 0x000000166050723c */ /* 0x000fe20000081050 */
[----:B------:R-:W-:Y:S04]  /*6220*/  LDS R97, [R29+UR14+0xc100] ;  /* 0x00c1000e1d617984 */ /* 0x000fe80008000800 */
[----:B------:R2:W-:Y:S03]  /*6230*/  LDS R99, [R29+UR14+0xd100] ;  /* 0x00d1000e1d637984 */ /* 0x0005e60008000800 */
[C---:B------:R-:W-:Y:S01]  /*6240*/  HMMA.1688.F32.TF32 R48, R72.reuse, R30, R48 ;  /* 0x0000001e4830723c */ /* 0x040fe20000081030 */
[----:B------:R-:W-:Y:S04]  /*6250*/  LDS R96, [R0+UR14+0xc100] ;  /* 0x00c1000e00607984 */ /* 0x000fe80008000800 */
[----:B------:R-:W1:Y:S03]  /*6260*/  LDS R98, [R0+UR14+0xd100] ;  /* 0x00d1000e00627984 */ /* 0x000e660008000800 */
[----:B------:R-:W-:Y:S01]  /*6270*/  HMMA.1688.F32.TF32 R44, R72, R22, R44 ;  /* 0x00000016482c723c */ /* 0x000fe2000008102c */
[----:B------:R-:W3:Y:S07]  /*6280*/  LDSM.16.M88.4 R72, [R101+UR15+0x26080] ;  /* 0x0260800f6548783b */ /* 0x000eee0008000200 */
[C---:B--2---:R-:W-:Y:S01]  /*6290*/  HMMA.1688.F32.TF32 R28, R104.reuse, R8, R84 ;  /* 0x00000008681c723c */ /* 0x044fe20000081054 */
[----:B------:R-:W-:Y:S04]  /*62a0*/  LDS R84, [R0+UR14+0xc200] ;  /* 0x00c2000e00547984 */ /* 0x000fe80008000800 */
[----:B------:R-:W-:Y:S03]  /*62b0*/  LDS R86, [R0+UR14+0xd200] ;  /* 0x00d2000e00567984 */ /* 0x000fe60008000800 */
[-C--:B------:R-:W-:Y:S01]  /*62c0*/  HMMA.1688.F32.TF32 R20, R104, R16.reuse, R88 ;  /* 0x000000106814723c */ /* 0x080fe20000081058 */
[----:B------:R-:W-:Y:S04]  /*62d0*/  LDS R85, [R95+UR14+0xc200] ;  /* 0x00c2000e5f557984 */ /* 0x000fe80008000800 */
[----:B------:R-:W2:Y:S03]  /*62e0*/  LDS R87, [R95+UR14+0xd200] ;  /* 0x00d2000e5f577984 */ /* 0x000ea60008000800 */
[C---:B-1----:R-:W-:Y:S08]  /*62f0*/  HMMA.1688.F32.TF32 R80, R96.reuse, R16, R80 ;  /* 0x000000106050723c */ /* 0x042ff00000081050 */
[----:B------:R-:W-:Y:S08]  /*6300*/  HMMA.1688.F32.TF32 R64, R96, R4, R64 ;  /* 0x000000046040723c */ /* 0x000ff00000081040 */
[----:B---3--:R-:W-:Y:S01]  /*6310*/  HMMA.1688.F32.TF32 R60, R104, R72, R60 ;  /* 0x00000048683c723c */ /* 0x008fe2000008103c */
[----:B------:R-:W-:Y:S04]  /*6320*/  LDS R104, [R0+UR14+0xe000] ;  /* 0x00e0000e00687984 */ /* 0x000fe80008000800 */
[----:B------:R-:W-:Y:S03]  /*6330*/  LDS R106, [R0+UR14+0xf000] ;  /* 0x00f0000e006a7984 */ /* 0x000fe60008000800 */
[C---:B--2---:R-:W-:Y:S08]  /*6340*/  HMMA.1688.F32.TF32 R48, R84.reuse, R4, R48 ;  /* 0x000000045430723c */ /* 0x044ff00000081030 */
[C---:B------:R-:W-:Y:S08]  /*6350*/  HMMA.1688.F32.TF32 R44, R84.reuse, R16, R44 ;  /* 0x00000010542c723c */ /* 0x040ff0000008102c */
[C---:B------:R-:W-:Y:S08]  /*6360*/  HMMA.1688.F32.TF32 R40, R84.reuse, R8, R40 ;  /* 0x000000085428723c */ /* 0x040ff00000081028 */
[----:B------:R-:W-:Y:S01]  /*6370*/  HMMA.1688.F32.TF32 R36, R84, R72, R36 ;  /* 0x000000485424723c */ /* 0x000fe20000081024 */
[----:B------:R-:W-:Y:S04]  /*6380*/  LDS R84, [R0+UR14+0xc300] ;  /* 0x00c3000e00547984 */ /* 0x000fe80008000800 */
[----:B------:R-:W-:Y:S03]  /*6390*/  LDS R86, [R0+UR14+0xd300] ;  /* 0x00d3000e00567984 */ /* 0x000fe60008000800 */
[C---:B------:R-:W-:Y:S01]  /*63a0*/  HMMA.1688.F32.TF32 R56, R96.reuse, R8, R56 ;  /* 0x000000086038723c */ /* 0x040fe20000081038 */
[----:B------:R-:W-:Y:S04]  /*63b0*/  LDS R85, [R95+UR14+0xc300] ;  /* 0x00c3000e5f557984 */ /* 0x000fe80008000800 */
[----:B------:R-:W1:Y:S03]  /*63c0*/  LDS R87, [R95+UR14+0xd300] ;  /* 0x00d3000e5f577984 */ /* 0x000e660008000800 */
[----:B------:R-:W-:Y:S01]  /*63d0*/  HMMA.1688.F32.TF32 R52, R96, R72, R52 ;  /* 0x000000486034723c */ /* 0x000fe20000081034 */
[----:B------:R-:W-:Y:S01]  /*63e0*/  UISETP.GE.AND UP1, UPT, UR4, UR12, UPT ;  /* 0x0000000c0400728c */ /* 0x000fe2000bf26270 */
[----:B------:R-:W-:Y:S01]  /*63f0*/  ISETP.GE.AND P0, PT, R108, UR9, PT ;  /* 0x000000096c007c0c */ /* 0x000fe2000bf06270 */
[----:B------:R-:W-:Y:S01]  /*6400*/  LDS R96, [R0+UR14+0xe100] ;  /* 0x00e1000e00607984 */ /* 0x000fe20008000800 */
[----:B------:R-:W-:-:S03]  /*6410*/  UIADD3 UR10, UPT, UPT, UR10, 0x1, URZ ;  /* 0x000000010a0a7890 */ /* 0x000fc6000fffe0ff */
[----:B------:R-:W-:Y:S01]  /*6420*/  LDS R98, [R0+UR14+0xf100] ;  /* 0x00f1000e00627984 */ /* 0x000fe20008000800 */
[----:B-1----:R-:W-:Y:S01]  /*6430*/  HMMA.1688.F32.TF32 R24, R84, R16, R24 ;  /* 0x000000105418723c */ /* 0x002fe20000081018 */
[----:B------:R-:W-:-:S05]  /*6440*/  LOP3.LUT R17, R0, 0x20, RZ, 0x3c, !PT ;  /* 0x0000002000117812 */ /* 0x000fca00078e3cff */
[----:B------:R-:W-:Y:S02]  /*6450*/  LDS R105, [R17+UR14+0xe000] ;  /* 0x00e0000e11697984 */ /* 0x000fe40008000800 */
[C---:B------:R-:W-:Y:S02]  /*6460*/  HMMA.1688.F32.TF32 R32, R84.reuse, R4, R32 ;  /* 0x000000045420723c */ /* 0x040fe40000081020 */
[----:B------:R-:W2:Y:S04]  /*6470*/  LDL.LU R5, [R1+0x44] ;  /* 0x0000440001057983 */ /* 0x000ea80000300800 */
[----:B------:R-:W1:Y:S02]  /*6480*/  LDS R107, [R17+UR14+0xf000] ;  /* 0x00f0000e116b7984 */ /* 0x000e640008000800 */
[C---:B------:R-:W-:Y:S02]  /*6490*/  HMMA.1688.F32.TF32 R12, R84.reuse, R8, R12 ;  /* 0x00000008540c723c */ /* 0x040fe4000008100c */
[----:B------:R-:W3:Y:S04]  /*64a0*/  LDL R16, [R1+0x48] ;  /* 0x0000480001107983 */ /* 0x000ee80000100800 */
[----:B------:R-:W4:Y:S02]  /*64b0*/  LDL.LU R8, [R1+0x40] ;  /* 0x0000400001087983 */ /* 0x000f240000300800 */
[----:B------:R-:W-:Y:S02]  /*64c0*/  HMMA.1688.F32.TF32 R76, R84, R72, R76 ;  /* 0x00000048544c723c */ /* 0x000fe4000008104c */
[----:B------:R-:W-:Y:S04]  /*64d0*/  LDS R84, [R0+UR14+0xe200] ;  /* 0x00e2000e00547984 */ /* 0x000fe80008000800 */
[----:B------:R-:W-:Y:S04]  /*64e0*/  LDS R86, [R0+UR14+0xf200] ;  /* 0x00f2000e00567984 */ /* 0x000fe80008000800 */
[----:B------:R-:W-:Y:S04]  /*64f0*/  LDS R85, [R17+UR14+0xe200] ;  /* 0x00e2000e11557984 */ /* 0x000fe80008000800 */
[----:B------:R-:W1:Y:S04]  /*6500*/  LDS R87, [R17+UR14+0xf200] ;  /* 0x00f2000e11577984 */ /* 0x000e680008000800 */
[----:B------:R-:W3:Y:S04]  /*6510*/  LDL R9, [R1+0xfc] ;  /* 0x0000fc0001097983 */ /* 0x000ee80000100800 */
[----:B------:R-:W3:Y:S01]  /*6520*/  LDL R73, [R1+0x6c] ;  /* 0x00006c0001497983 */ /* 0x000ee20000100800 */
[----:B------:R-:W-:Y:S01]  /*6530*/  PLOP3.LUT P1, PT, PT, PT, UP1, 0x40, 0x4 ;  /* 0x000000000004781c */ /* 0x000fe20003f2e818 */
[----:B------:R-:W-:Y:S01]  /*6540*/  UISETP.GT.AND UP0, UPT, UR10, 0x1, UPT ;  /* 0x000000010a00788c */ /* 0x000fe2000bf04270 */
[----:B------:R-:W-:Y:S01]  /*6550*/  SEL R4, RZ, 0x4, P0 ;  /* 0x00000004ff047807 */ /* 0x000fe20000000000 */
[----:B------:R-:W3:Y:S03]  /*6560*/  LDL R72, [R1+0x4c] ;  /* 0x00004c0001487983 */ /* 0x000ee60000100800 */
[----:B------:R-:W-:Y:S01]  /*6570*/  SEL R4, R4, RZ, P1 ;  /* 0x000000ff04047207 */ /* 0x000fe20000800000 */
[----:B-1----:R-:W-:Y:S01]  /*6580*/  HMMA.1688.F32.TF32 R88, R104, R10, R28 ;  /* 0x0000000a6858723c */ /* 0x002fe2000008101c */
[----:B------:R-:W3:Y:S04]  /*6590*/  LDL R29, [R1+0x64] ;  /* 0x00006400011d7983 */ /* 0x000ee80000100800 */
[----:B------:R-:W-:Y:S01]  /*65a0*/  LDS R97, [R17+UR14+0xe100] ;  /* 0x00e1000e11617984 */ /* 0x000fe20008000800 */
[----:B------:R-:W-:-:S02]  /*65b0*/  ISETP.NE.U32.AND P0, PT, R4, RZ, PT ;  /* 0x000000ff0400720c */ /* 0x000fc40003f05070 */
[C---:B------:R-:W-:Y:S01]  /*65c0*/  HMMA.1688.F32.TF32 R92, R104.reuse, R6, R68 ;  /* 0x00000006685c723c */ /* 0x040fe20000081044 */
[----:B------:R-:W3:Y:S04]  /*65d0*/  LDL R30, [R1+0x5c] ;  /* 0x00005c00011e7983 */ /* 0x000ee80000100800 */
[----:B------:R-:W1:Y:S03]  /*65e0*/  LDS R99, [R17+UR14+0xf100] ;  /* 0x00f1000e11637984 */ /* 0x000e660008000800 */
[----:B------:R-:W-:Y:S01]  /*65f0*/  HMMA.1688.F32.TF32 R68, R104, R18, R20 ;  /* 0x000000126844723c */ /* 0x000fe20000081014 */
[----:B------:R-:W-:Y:S04]  /*6600*/  LDS R20, [R0+UR14+0xe300] ;  /* 0x00e3000e00147984 */ /* 0x000fe80008000800 */
[----:B------:R-:W-:Y:S03]  /*6610*/  LDS R22, [R0+UR14+0xf300] ;  /* 0x00f3000e00167984 */ /* 0x000fe60008000800 */
[C---:B------:R-:W-:Y:S01]  /*6620*/  HMMA.1688.F32.TF32 R48, R84.reuse, R6, R48 ;  /* 0x000000065430723c */ /* 0x040fe20000081030 */
[----:B------:R-:W-:Y:S04]  /*6630*/  LDS R21, [R17+UR14+0xe300] ;  /* 0x00e3000e11157984 */ /* 0x000fe80008000800 */
[----:B------:R1:W2:Y:S03]  /*6640*/  LDS R23, [R17+UR14+0xf300] ;  /* 0x00f3000e11177984 */ /* 0x0002a60008000800 */
[C---:B------:R-:W-:Y:S08]  /*6650*/  HMMA.1688.F32.TF32 R44, R84.reuse, R18, R44 ;  /* 0x00000012542c723c */ /* 0x040ff0000008102c */
[C---:B------:R-:W-:Y:S08]  /*6660*/  HMMA.1688.F32.TF32 R40, R84.reuse, R10, R40 ;  /* 0x0000000a5428723c */ /* 0x040ff00000081028 */
[----:B------:R-:W-:Y:S01]  /*6670*/  HMMA.1688.F32.TF32 R36, R84, R74, R36 ;  /* 0x0000004a5424723c */ /* 0x000fe20000081024 */
[----:B------:R-:W3:Y:S01]  /*6680*/  LDL R84, [R1+0x50] ;  /* 0x0000500001547983 */ /* 0x000ee20000100800 */
[----:B------:R-:W-:-:S03]  /*6690*/  USEL UR10, UR10, URZ, !UP0 ;  /* 0x000000ff0a0a7287 */ /* 0x000fc6000c000000 */
[----:B-1----:R-:W3:Y:S01]  /*66a0*/  LDL R17, [R1+0x84] ;  /* 0x0000840001117983 */ /* 0x002ee20000100800 */
[----:B------:R-:W-:Y:S01]  /*66b0*/  ULEA UR15, UR10, UR7, 0x10 ;  /* 0x000000070a0f7291 */ /* 0x000fe2000f8e80ff */
[----:B------:R-:W-:Y:S01]  /*66c0*/  PLOP3.LUT P2, PT, PT, PT, UP1, 0x40, 0x4 ;  /* 0x000000000004781c */ /* 0x000fe20003f4e818 */
[C---:B------:R-:W-:Y:S01]  /*66d0*/  HMMA.1688.F32.TF32 R64, R96.reuse, R6, R64 ;  /* 0x000000066040723c */ /* 0x040fe20000081040 */
[----:B------:R-:W3:Y:S04]  /*66e0*/  LDL R31, [R1+0xec] ;  /* 0x0000ec00011f7983 */ /* 0x000ee80000100800 */
[----:B------:R-:W3:Y:S01]  /*66f0*/  LDL R28, [R1+0x7c] ;  /* 0x00007c00011c7983 */ /* 0x000ee20000100800 */
[----:B------:R-:W-:Y:S02]  /*6700*/  PLOP3.LUT P3, PT, PT, PT, UP1, 0x40, 0x4 ;  /* 0x000000000004781c */ /* 0x000fe40003f6e818 */
[----:B------:R-:W-:Y:S01]  /*6710*/  PLOP3.LUT P4, PT, PT, PT, UP1, 0x40, 0x4 ;  /* 0x000000000004781c */ /* 0x000fe20003f8e818 */
[C---:B------:R-:W-:Y:S01]  /*6720*/  HMMA.1688.F32.TF32 R56, R96.reuse, R10, R56 ;  /* 0x0000000a6038723c */ /* 0x040fe20000081038 */
[----:B------:R-:W3:Y:S04]  /*6730*/  LDL R87, [R1+0xd0] ;  /* 0x0000d00001577983 */ /* 0x000ee80000100800 */
[----:B------:R-:W3:Y:S03]  /*6740*/  LDL R86, [R1+0xd8] ;  /* 0x0000d80001567983 */ /* 0x000ee60000100800 */
[C---:B------:R-:W-:Y:S08]  /*6750*/  HMMA.1688.F32.TF32 R80, R96.reuse, R18, R80 ;  /* 0x000000126050723c */ /* 0x040ff00000081050 */
[----:B------:R-:W-:Y:S01]  /*6760*/  HMMA.1688.F32.TF32 R52, R96, R74, R52 ;  /* 0x0000004a6034723c */ /* 0x000fe20000081034 */
[----:B------:R-:W3:Y:S01]  /*6770*/  LDL R96, [R1+0xc8] ;  /* 0x0000c80001607983 */ /* 0x000ee20000100800 */
[----:B------:R-:W-:-:S06]  /*6780*/  PLOP3.LUT P5, PT, PT, PT, UP1, 0x40, 0x4 ;  /* 0x000000000004781c */ /* 0x000fcc0003fae818 */
[----:B------:R-:W-:Y:S01]  /*6790*/  HMMA.1688.F32.TF32 R60, R104, R74, R60 ;  /* 0x0000004a683c723c */ /* 0x000fe2000008103c */
[----:B--2---:R-:W-:Y:S02]  /*67a0*/  IMAD.MOV.U32 R4, RZ, RZ, R5 ;  /* 0x000000ffff047224 */ /* 0x004fe400078e0005 */
[----:B----4-:R-:W-:Y:S02]  /*67b0*/  IMAD.MOV.U32 R5, RZ, RZ, R8 ;  /* 0x000000ffff057224 */ /* 0x010fe400078e0008 */
[----:B---3--:R-:W-:Y:S01]  /*67c0*/  VIADD R16, R16, UR15 ;  /* 0x0000000f10107c36 */ /* 0x008fe20008000000 */
[----:B------:R-:W-:-:S05]  /*67d0*/  LEA R8, P1, R9, R4, 0x2 ;  /* 0x0000000409087211 */ /* 0x000fca00078210ff */
[----:B------:R-:W-:Y:S01]  /*67e0*/  IMAD.X R9, R5, 0x1, R73, P1 ;  /* 0x0000000105097824 */ /* 0x000fe200008e0649 */
[----:B------:R-:W-:Y:S06]  /*67f0*/  BAR.SYNC.DEFER_BLOCKING 0x0 ;  /* 0x0000000000007b1d */ /* 0x000fec0000010000 */
[----:B------:R-:W2:Y:S01]  /*6800*/  LDL R73, [R1+0xf4] ;  /* 0x0000f40001497983 */ /* 0x000ea20000100800 */
[----:B------:R-:W-:-:S03]  /*6810*/  PLOP3.LUT P1, PT, PT, PT, UP1, 0x40, 0x4 ;  /* 0x000000000004781c */ /* 0x000fc60003f2e818 */
[----:B------:R-:W-:Y:S01]  /*6820*/  @!PT LDS RZ, [RZ] ;  /* 0x00000000fffff984 */ /* 0x000fe20000000800 */
[----:B------:R-:W-:Y:S01]  /*6830*/  @!PT LDS RZ, [RZ] ;  /* 0x00000000fffff984 */ /* 0x000fe20000000800 */
[----:B------:R-:W-:Y:S01]  /*6840*/  @!PT LDS RZ, [RZ] ;  /* 0x00000000fffff984 */ /* 0x000fe20000000800 */
[----:B------:R1:W-:Y:S02]  /*6850*/  LDGSTS.E [R16], desc[UR16][R8.64], P0 ;  /* 0x0000000008107fae */ /* 0x0003e400081a1010 */
[----:B-1----:R-:W-:-:S04]  /*6860*/  LOP3.LUT R8, R108, 0x4, RZ, 0xfc, !PT ;  /* 0x000000046c087812 */ /* 0x002fc800078efcff */
[----:B------:R-:W-:Y:S02]  /*6870*/  ISETP.GE.AND P0, PT, R8, UR9, PT ;  /* 0x0000000908007c0c */ /* 0x000fe4000bf06270 */
[----:B------:R-:W-:Y:S02]  /*6880*/  LOP3.LUT R8, R108, 0x8, RZ, 0xfc, !PT ;  /* 0x000000086c087812 */ /* 0x000fe400078efcff */
[----:B------:R-:W-:Y:S02]  /*6890*/  SEL R9, RZ, 0x4, P0 ;  /* 0x00000004ff097807 */ /* 0x000fe40000000000 */
[----:B------:R-:W-:Y:S02]  /*68a0*/  ISETP.GE.AND P0, PT, R8, UR9, PT ;  /* 0x0000000908007c0c */ /* 0x000fe4000bf06270 */
[----:B------:R-:W-:Y:S02]  /*68b0*/  SEL R9, R9, RZ, P1 ;  /* 0x000000ff09097207 */ /* 0x000fe40000800000 */
[----:B------:R-:W-:-:S02]  /*68c0*/  SEL R8, RZ, 0x4, P0 ;  /* 0x00000004ff087807 */ /* 0x000fc40000000000 */
[----:B------:R-:W-:Y:S02]  /*68d0*/  ISETP.NE.U32.AND P1, PT, R9, RZ, PT ;  /* 0x000000ff0900720c */ /* 0x000fe40003f25070 */
[----:B------:R-:W-:-:S04]  /*68e0*/  SEL R8, R8, RZ, P2 ;  /* 0x000000ff08087207 */ /* 0x000fc80001000000 */
[----:B------:R-:W-:Y:S02]  /*68f0*/  ISETP.NE.U32.AND P0, PT, R8, RZ, PT ;  /* 0x000000ff0800720c */ /* 0x000fe40003f05070 */
[----:B------:R-:W-:-:S05]  /*6900*/  LEA R8, P2, R84, R4, 0x2 ;  /* 0x0000000454087211 */ /* 0x000fca00078410ff */
[----:B------:R-:W-:-:S05]  /*6910*/  IMAD.X R9, R5, 0x1, R29, P2 ;  /* 0x0000000105097824 */ /* 0x000fca00010e061d */
[----:B------:R1:W-:Y:S01]  /*6920*/  LDGSTS.E [R16+0x1000], desc[UR16][R8.64], P1 ;  /* 0x0100000008107fae */ /* 0x0003e200089a1010 */
[----:B------:R-:W-:Y:S02]  /*6930*/  LOP3.LUT R29, R108, 0xc, RZ, 0xfc, !PT ;  /* 0x0000000c6c1d7812 */ /* 0x000fe400078efcff */
[----:B-1----:R-:W-:Y:S02]  /*6940*/  LEA R8, P1, R72, R4, 0x2 ;  /* 0x0000000448087211 */ /* 0x002fe400078210ff */
[----:B------:R-:W3:Y:S03]  /*6950*/  LDL R72, [R1+0xe4] ;  /* 0x0000e40001487983 */ /* 0x000ee60000100800 */
[----:B------:R-:W-:Y:S02]  /*6960*/  IMAD.X R9, R5, 0x1, R30, P1 ;  /* 0x0000000105097824 */ /* 0x000fe400008e061e */
[----:B------:R-:W4:Y:S04]  /*6970*/  LDL R30, [R1+0x8c] ;  /* 0x00008c00011e7983 */ /* 0x000f280000100800 */
[----:B------:R1:W-:Y:S01]  /*6980*/  LDGSTS.E [R16+0x2000], desc[UR16][R8.64], P0 ;  /* 0x0200000008107fae */ /* 0x0003e200081a1010 */
[----:B------:R-:W-:-:S03]  /*6990*/  ISETP.GE.AND P0, PT, R29, UR9, PT ;  /* 0x000000091d007c0c */ /* 0x000fc6000bf06270 */
[----:B------:R-:W4:Y:S01]  /*69a0*/  LDL R29, [R1+0x74] ;  /* 0x00007400011d7983 */ /* 0x000f220000100800 */
[----:B------:R-:W-:Y:S02]  /*69b0*/  PLOP3.LUT P1, PT, PT, PT, UP1, 0x40, 0x4 ;  /* 0x000000000004781c */ /* 0x000fe40003f2e818 */
[----:B------:R-:W-:Y:S02]  /*69c0*/  LOP3.LUT R84, R108, 0x10, RZ, 0xfc, !PT ;  /* 0x000000106c547812 */ /* 0x000fe400078efcff */
[----:B-1----:R-:W-:Y:S02]  /*69d0*/  SEL R8, RZ, 0x4, P0 ;  /* 0x00000004ff087807 */ /* 0x002fe40000000000 */
[----:B------:R-:W-:Y:S02]  /*69e0*/  ISETP.GE.AND P0, PT, R84, UR9, PT ;  /* 0x0000000954007c0c */ /* 0x000fe4000bf06270 */
[----:B------:R-:W-:Y:S02]  /*69f0*/  SEL R8, R8, RZ, P1 ;  /* 0x000000ff08087207 */ /* 0x000fe40000800000 */
[----:B------:R-:W-:-:S02]  /*6a00*/  PLOP3.LUT P2, PT, PT, PT, UP1, 0x40, 0x4 ;  /* 0x000000000004781c */ /* 0x000fc40003f4e818 */
[----:B------:R-:W-:Y:S02]  /*6a10*/  ISETP.NE.U32.AND P1, PT, R8, RZ, PT ;  /* 0x000000ff0800720c */ /* 0x000fe40003f25070 */
[----:B------:R-:W-:-:S04]  /*6a20*/  SEL R8, RZ, 0x4, P0 ;  /* 0x00000004ff087807 */ /* 0x000fc80000000000 */
[----:B------:R-:W-:-:S04]  /*6a30*/  SEL R8, R8, RZ, P2 ;  /* 0x000000ff08087207 */ /* 0x000fc80001000000 */
[----:B------:R-:W-:Y:S01]  /*6a40*/  ISETP.NE.U32.AND P0, PT, R8, RZ, PT ;  /* 0x000000ff0800720c */ /* 0x000fe20003f05070 */
[----:B------:R-:W-:Y:S01]  /*6a50*/  HMMA.1688.F32.TF32 R32, R20, R6, R32 ;  /* 0x000000061420723c */ /* 0x000fe20000081020 */
[----:B--2---:R-:W-:-:S05]  /*6a60*/  IADD3 R8, P2, PT, R73, R4, RZ ;  /* 0x0000000449087210 */ /* 0x004fca0007f5e0ff */
[----:B------:R-:W-:-:S05]  /*6a70*/  IMAD.X R9, R5, 0x1, R17, P2 ;  /* 0x0000000105097824 */ /* 0x000fca00010e0611 */
[----:B------:R1:W-:Y:S01]  /*6a80*/  LDGSTS.E [R16+0x3000], desc[UR16][R8.64], P1 ;  /* 0x0300000008107fae */ /* 0x0003e200089a1010 */
[----:B------:R-:W-:Y:S02]  /*6a90*/  LOP3.LUT R17, R108, 0x14, RZ, 0xfc, !PT ;  /* 0x000000146c117812 */ /* 0x000fe400078efcff */
[----:B-1----:R-:W-:Y:S02]  /*6aa0*/  IADD3 R8, P1, PT, R31, R4, RZ ;  /* 0x000000041f087210 */ /* 0x002fe40007f3e0ff */
[----:B------:R-:W2:Y:S03]  /*6ab0*/  LDL R31, [R1+0x94] ;  /* 0x00009400011f7983 */ /* 0x000ea60000100800 */
[----:B------:R-:W-:Y:S01]  /*6ac0*/  IMAD.X R9, R5, 0x1, R28, P1 ;  /* 0x0000000105097824 */ /* 0x000fe200008e061c */
[----:B------:R-:W-:Y:S01]  /*6ad0*/  PLOP3.LUT P2, PT, PT, PT, UP1, 0x40, 0x4 ;  /* 0x000000000004781c */ /* 0x000fe20003f4e818 */
[----:B------:R-:W2:Y:S04]  /*6ae0*/  LDL R28, [R1+0xa4] ;  /* 0x0000a400011c7983 */ /* 0x000ea80000100800 */
[----:B------:R1:W-:Y:S01]  /*6af0*/  LDGSTS.E [R16+0x4000], desc[UR16][R8.64], P0 ;  /* 0x0400000008107fae */ /* 0x0003e200081a1010 */
[----:B------:R-:W-:-:S02]  /*6b00*/  ISETP.GE.AND P0, PT, R17, UR9, PT ;  /* 0x0000000911007c0c */ /* 0x000fc4000bf06270 */
[----:B------:R-:W-:Y:S02]  /*6b10*/  PLOP3.LUT P1, PT, PT, PT, UP1, 0x40, 0x4 ;  /* 0x000000000004781c */ /* 0x000fe40003f2e818 */
[----:B------:R-:W-:Y:S02]  /*6b20*/  LOP3.LUT R17, R108, 0x18, RZ, 0xfc, !PT ;  /* 0x000000186c117812 */ /* 0x000fe400078efcff */
[----:B-1----:R-:W-:Y:S02]  /*6b30*/  SEL R8, RZ, 0x4, P0 ;  /* 0x00000004ff087807 */ /* 0x002fe40000000000 */
[----:B------:R-:W-:Y:S02]  /*6b40*/  ISETP.GE.AND P0, PT, R17, UR9, PT ;  /* 0x0000000911007c0c */ /* 0x000fe4000bf06270 */
[----:B------:R-:W-:Y:S01]  /*6b50*/  SEL R8, R8, RZ, P1 ;  /* 0x000000ff08087207 */ /* 0x000fe20000800000 */
[----:B------:R-:W2:Y:S03]  /*6b60*/  LDL R17, [R1+0x9c] ;  /* 0x00009c0001117983 */ /* 0x000ea60000100800 */
[----:B------:R-:W-:-:S02]  /*6b70*/  ISETP.NE.U32.AND P1, PT, R8, RZ, PT ;  /* 0x000000ff0800720c */ /* 0x000fc40003f25070 */
[----:B------:R-:W-:-:S04]  /*6b80*/  SEL R8, RZ, 0x4, P0 ;  /* 0x00000004ff087807 */ /* 0x000fc80000000000 */
[----:B------:R-:W-:-:S04]  /*6b90*/  SEL R8, R8, RZ, P2 ;  /* 0x000000ff08087207 */ /* 0x000fc80001000000 */
[----:B------:R-:W-:Y:S02]  /*6ba0*/  ISETP.NE.U32.AND P0, PT, R8, RZ, PT ;  /* 0x000000ff0800720c */ /* 0x000fe40003f05070 */
[----:B---3--:R-:W-:Y:S02]  /*6bb0*/  IADD3 R8, P2, PT, R72, R4, RZ ;  /* 0x0000000448087210 */ /* 0x008fe40007f5e0ff */
[----:B------:R-:W3:Y:S01]  /*6bc0*/  LDL R72, [R1+0x68] ;  /* 0x0000680001487983 */ /* 0x000ee20000100800 */
[----:B----4-:R-:W-:Y:S01]  /*6bd0*/  IMAD.WIDE R6, R30, 0x4, R4 ;  /* 0x000000041e067825 */ /* 0x010fe200078e0204 */
[----:B------:R-:W-:-:S03]  /*6be0*/  LOP3.LUT R30, R108, 0x20, RZ, 0xfc, !PT ;  /* 0x000000206c1e7812 */ /* 0x000fc600078efcff */
[----:B------:R-:W-:Y:S01]  /*6bf0*/  IMAD.X R9, R5, 0x1, R29, P2 ;  /* 0x0000000105097824 */ /* 0x000fe200010e061d */
[----:B------:R-:W-:-:S04]  /*6c00*/  LOP3.LUT R29, R108, 0x1c, RZ, 0xfc, !PT ;  /* 0x0000001c6c1d7812 */ /* 0x000fc800078efcff */
[----:B------:R-:W-:Y:S04]  /*6c10*/  LDGSTS.E [R16+0x5000], desc[UR16][R8.64], P1 ;  /* 0x0500000008107fae */ /* 0x000fe800089a1010 */
[----:B------:R1:W-:Y:S01]  /*6c20*/  LDGSTS.E [R16+0x6000], desc[UR16][R6.64], P0 ;  /* 0x0600000006107fae */ /* 0x0003e200081a1010 */
[----:B------:R-:W-:-:S03]  /*6c30*/  ISETP.GE.AND P0, PT, R29, UR9, PT ;  /* 0x000000091d007c0c */ /* 0x000fc6000bf06270 */
[----:B------:R-:W4:Y:S01]  /*6c40*/  LDL R8, [R1+0xb4] ;  /* 0x0000b40001087983 */ /* 0x000f220000100800 */
[----:B-1----:R-:W-:Y:S02]  /*6c50*/  SEL R6, RZ, 0x4, P0 ;  /* 0x00000004ff067807 */ /* 0x002fe40000000000 */
[----:B------:R-:W-:Y:S02]  /*6c60*/  ISETP.GE.AND P0, PT, R30, UR9, PT ;  /* 0x000000091e007c0c */ /* 0x000fe4000bf06270 */
[----:B------:R-:W3:Y:S01]  /*6c70*/  LDL R30, [R1+0xac] ;  /* 0x0000ac00011e7983 */ /* 0x000ee20000100800 */
[----:B------:R-:W-:Y:S02]  /*6c80*/  PLOP3.LUT P1, PT, PT, PT, UP1, 0x40, 0x4 ;  /* 0x000000000004781c */ /* 0x000fe40003f2e818 */
[----:B------:R-:W-:Y:S02]  /*6c90*/  LOP3.LUT R29, R108, 0x24, RZ, 0xfc, !PT ;  /* 0x000000246c1d7812 */ /* 0x000fe400078efcff */
[----:B------:R-:W-:-:S02]  /*6ca0*/  SEL R6, R6, RZ, P1 ;  /* 0x000000ff06067207 */ /* 0x000fc40000800000 */
[----:B------:R-:W-:Y:S02]  /*6cb0*/  ISETP.GE.AND P1, PT, R29, UR9, PT ;  /* 0x000000091d007c0c */ /* 0x000fe4000bf26270 */
[----:B------:R-:W-:Y:S01]  /*6cc0*/  ISETP.NE.U32.AND P2, PT, R6, RZ, PT ;  /* 0x000000ff0600720c */ /* 0x000fe20003f45070 */
[----:B------:R-:W4:Y:S01]  /*6cd0*/  LDL R29, [R1+0xbc] ;  /* 0x0000bc00011d7983 */ /* 0x000f220000100800 */
[----:B------:R-:W-:Y:S02]  /*6ce0*/  SEL R7, RZ, 0x4, P0 ;  /* 0x00000004ff077807 */ /* 0x000fe40000000000 */
[----:B------:R-:W-:Y:S02]  /*6cf0*/  SEL R6, RZ, 0x4, P1 ;  /* 0x00000004ff067807 */ /* 0x000fe40000800000 */
[----:B------:R-:W-:Y:S02]  /*6d00*/  SEL R7, R7, RZ, P3 ;  /* 0x000000ff07077207 */ /* 0x000fe40001800000 */
[----:B------:R-:W-:-:S02]  /*6d10*/  SEL R6, R6, RZ, P4 ;  /* 0x000000ff06067207 */ /* 0x000fc40002000000 */
[----:B------:R-:W-:Y:S02]  /*6d20*/  ISETP.NE.U32.AND P0, PT, R7, RZ, PT ;  /* 0x000000ff0700720c */ /* 0x000fe40003f05070 */
[----:B------:R-:W-:Y:S02]  /*6d30*/  ISETP.NE.U32.AND P1, PT, R6, RZ, PT ;  /* 0x000000ff0600720c */ /* 0x000fe40003f25070 */
[C---:B------:R-:W-:Y:S02]  /*6d40*/  LOP3.LUT R9, R108.reuse, 0x30, RZ, 0xfc, !PT ;  /* 0x000000306c097812 */ /* 0x040fe400078efcff */
[----:B------:R-:W-:Y:S02]  /*6d50*/  PLOP3.LUT P3, PT, PT, PT, UP1, 0x40, 0x4 ;  /* 0x000000000004781c */ /* 0x000fe40003f6e818 */
[----:B------:R-:W-:Y:S01]  /*6d60*/  PLOP3.LUT P4, PT, PT, PT, UP1, 0x40, 0x4 ;  /* 0x000000000004781c */ /* 0x000fe20003f8e818 */
[--C-:B--2---:R-:W-:Y:S01]  /*6d70*/  IMAD.WIDE R6, R31, 0x4, R4.reuse ;  /* 0x000000041f067825 */ /* 0x104fe200078e0204 */
[----:B------:R-:W1:Y:S04]  /*6d80*/  S2R R73, SR_TID.X ;  /* 0x0000000000497919 */ /* 0x000e680000002100 */
[----:B------:R2:W-:Y:S04]  /*6d90*/  LDGSTS.E [R16+0x7000], desc[UR16][R6.64], P2 ;  /* 0x0700000006107fae */ /* 0x0005e800091a1010 */
[----:B------:R-:W4:Y:S01]  /*6da0*/  LDL R31, [R1+0x58] ;  /* 0x00005800011f7983 */ /* 0x000f220000100800 */
[----:B--2---:R-:W-:Y:S01]  /*6db0*/  IMAD.WIDE R6, R17, 0x4, R4 ;  /* 0x0000000411067825 */ /* 0x004fe200078e0204 */
[----:B------:R-:W-:-:S04]  /*6dc0*/  LOP3.LUT R17, R108, 0x28, RZ, 0xfc, !PT ;  /* 0x000000286c117812 */ /* 0x000fc800078efcff */
[----:B------:R2:W-:Y:S01]  /*6dd0*/  LDGSTS.E [R16+0x8000], desc[UR16][R6.64], P0 ;  /* 0x0800000006107fae */ /* 0x0005e200081a1010 */
[----:B------:R-:W-:Y:S02]  /*6de0*/  ISETP.GE.AND P0, PT, R17, UR9, PT ;  /* 0x0000000911007c0c */ /* 0x000fe4000bf06270 */
[----:B------:R-:W-:Y:S01]  /*6df0*/  LOP3.LUT R17, R108, 0x2c, RZ, 0xfc, !PT ;  /* 0x0000002c6c117812 */ /* 0x000fe200078efcff */
[----:B--2---:R-:W-:Y:S02]  /*6e00*/  IMAD.WIDE R6, R28, 0x4, R4 ;  /* 0x000000041c067825 */ /* 0x004fe400078e0204 */
[----:B------:R-:W2:Y:S04]  /*6e10*/  LDL R28, [R1+0xc4] ;  /* 0x0000c400011c7983 */ /* 0x000ea80000100800 */
[----:B------:R1:W-:Y:S01]  /*6e20*/  LDGSTS.E [R16+0x9000], desc[UR16][R6.64], P1 ;  /* 0x0900000006107fae */ /* 0x0003e200089a1010 */
[----:B------:R-:W-:-:S02]  /*6e30*/  PLOP3.LUT P1, PT, PT, PT, UP1, 0x40, 0x4 ;  /* 0x000000000004781c */ /* 0x000fc40003f2e818 */
[----:B-1----:R-:W-:Y:S02]  /*6e40*/  SEL R6, RZ, 0x4, P0 ;  /* 0x00000004ff067807 */ /* 0x002fe40000000000 */
[----:B------:R-:W-:Y:S02]  /*6e50*/  ISETP.GE.AND P0, PT, R17, UR9, PT ;  /* 0x0000000911007c0c */ /* 0x000fe4000bf06270 */
[----:B------:R-:W2:Y:S01]  /*6e60*/  LDL R17, [R1+0xcc] ;  /* 0x0000cc0001117983 */ /* 0x000ea20000100800 */
[----:B------:R-:W-:Y:S02]  /*6e70*/  SEL R6, R6, RZ, P1 ;  /* 0x000000ff06067207 */ /* 0x000fe40000800000 */
[----:B------:R-:W-:Y:S02]  /*6e80*/  ISETP.GE.AND P1, PT, R9, UR9, PT ;  /* 0x0000000909007c0c */ /* 0x000fe4000bf26270 */
[----:B------:R-:W-:Y:S01]  /*6e90*/  ISETP.NE.U32.AND P2, PT, R6, RZ, PT ;  /* 0x000000ff0600720c */ /* 0x000fe20003f45070 */
[----:B------:R-:W2:Y:S01]  /*6ea0*/  LDL R9, [R1+0xd4] ;  /* 0x0000d40001097983 */ /* 0x000ea20000100800 */
[----:B------:R-:W-:-:S02]  /*6eb0*/  SEL R7, RZ, 0x4, P0 ;  /* 0x00000004ff077807 */ /* 0x000fc40000000000 */
[----:B------:R-:W-:Y:S02]  /*6ec0*/  SEL R6, RZ, 0x4, P1 ;  /* 0x00000004ff067807 */ /* 0x000fe40000800000 */
[----:B------:R-:W-:Y:S02]  /*6ed0*/  SEL R7, R7, RZ, P3 ;  /* 0x000000ff07077207 */ /* 0x000fe40001800000 */
[----:B------:R-:W-:Y:S02]  /*6ee0*/  SEL R6, R6, RZ, P4 ;  /* 0x000000ff06067207 */ /* 0x000fe40002000000 */
[----:B------:R-:W-:Y:S02]  /*6ef0*/  ISETP.NE.U32.AND P0, PT, R7, RZ, PT ;  /* 0x000000ff0700720c */ /* 0x000fe40003f05070 */
[----:B------:R-:W-:Y:S01]  /*6f00*/  ISETP.NE.U32.AND P1, PT, R6, RZ, PT ;  /* 0x000000ff0600720c */ /* 0x000fe20003f25070 */
[----:B---3--:R-:W-:-:S05]  /*6f10*/  IMAD.WIDE R6, R30, 0x4, R4 ;  /* 0x000000041e067825 */ /* 0x008fca00078e0204 */
[----:B------:R4:W-:Y:S02]  /*6f20*/  LDGSTS.E [R16+0xa000], desc[UR16][R6.64], P2 ;  /* 0x0a00000006107fae */ /* 0x0009e400091a1010 */
[----:B----4-:R-:W-:Y:S01]  /*6f30*/  IMAD.WIDE R6, R8, 0x4, R4 ;  /* 0x0000000408067825 */ /* 0x010fe200078e0204 */
[----:B------:R-:W-:-:S04]  /*6f40*/  LOP3.LUT R8, R108, 0x34, RZ, 0xfc, !PT ;  /* 0x000000346c087812 */ /* 0x000fc800078efcff */
[----:B------:R1:W-:Y:S01]  /*6f50*/  LDGSTS.E [R16+0xb000], desc[UR16][R6.64], P0 ;  /* 0x0b00000006107fae */ /* 0x0003e200081a1010 */
[----:B------:R-:W-:-:S03]  /*6f60*/  ISETP.GE.AND P0, PT, R8, UR9, PT ;  /* 0x0000000908007c0c */ /* 0x000fc6000bf06270 */
[----:B------:R-:W3:Y:S01]  /*6f70*/  LDL R8, [R1+0x54] ;  /* 0x0000540001087983 */ /* 0x000ee20000100800 */
[C---:B------:R-:W-:Y:S01]  /*6f80*/  LOP3.LUT R30, R108.reuse, 0x38, RZ, 0xfc, !PT ;  /* 0x000000386c1e7812 */ /* 0x040fe200078efcff */
[----:B-1----:R-:W-:Y:S01]  /*6f90*/  IMAD.WIDE R6, R29, 0x4, R4 ;  /* 0x000000041d067825 */ /* 0x002fe200078e0204 */
[----:B------:R-:W-:-:S04]  /*6fa0*/  LOP3.LUT R29, R108, 0x3c, RZ, 0xfc, !PT ;  /* 0x0000003c6c1d7812 */ /* 0x000fc800078efcff */
[----:B------:R1:W-:Y:S01]  /*6fb0*/  LDGSTS.E [R16+0xc000], desc[UR16][R6.64], P1 ;  /* 0x0c00000006107fae */ /* 0x0003e200089a1010 */
[----:B------:R-:W-:Y:S02]  /*6fc0*/  PLOP3.LUT P1, PT, PT, PT, UP1, 0x40, 0x4 ;  /* 0x000000000004781c */ /* 0x000fe40003f2e818 */
[----:B------:R-:W-:Y:S02]  /*6fd0*/  PLOP3.LUT P3, PT, PT, PT, UP1, 0x40, 0x4 ;  /* 0x000000000004781c */ /* 0x000fe40003f6e818 */
[----:B-1----:R-:W-:Y:S02]  /*6fe0*/  SEL R6, RZ, 0x4, P0 ;  /* 0x00000004ff067807 */ /* 0x002fe40000000000 */
[----:B------:R-:W-:Y:S02]  /*6ff0*/  ISETP.GE.AND P0, PT, R30, UR9, PT ;  /* 0x000000091e007c0c */ /* 0x000fe4000bf06270 */
[----:B------:R-:W-:Y:S01]  /*7000*/  SEL R6, R6, RZ, P1 ;  /* 0x000000ff06067207 */ /* 0x000fe20000800000 */
[----:B------:R-:W4:Y:S01]  /*7010*/  LDL R30, [R1+0xf8] ;  /* 0x0000f800011e7983 */ /* 0x000f220000100800 */
[----:B------:R-:W-:-:S02]  /*7020*/  ISETP.GE.AND P1, PT, R29, UR9, PT ;  /* 0x000000091d007c0c */ /* 0x000fc4000bf26270 */
[----:B------:R-:W-:Y:S01]  /*7030*/  ISETP.NE.U32.AND P2, PT, R6, RZ, PT ;  /* 0x000000ff0600720c */ /* 0x000fe20003f45070 */
[----:B------:R-:W4:Y:S01]  /*7040*/  LDL R29, [R1+0x88] ;  /* 0x00008800011d7983 */ /* 0x000f220000100800 */
[----:B------:R-:W-:Y:S02]  /*7050*/  SEL R7, RZ, 0x4, P0 ;  /* 0x00000004ff077807 */ /* 0x000fe40000000000 */
[----:B------:R-:W-:Y:S02]  /*7060*/  PLOP3.LUT P4, PT, PT, PT, UP1, 0x40, 0x4 ;  /* 0x000000000004781c */ /* 0x000fe40003f8e818 */
[----:B------:R-:W-:Y:S02]  /*7070*/  SEL R6, RZ, 0x4, P1 ;  /* 0x00000004ff067807 */ /* 0x000fe40000800000 */
[----:B------:R-:W-:Y:S02]  /*7080*/  SEL R7, R7, RZ, P3 ;  /* 0x000000ff07077207 */ /* 0x000fe40001800000 */
[----:B------:R-:W-:-:S02]  /*7090*/  SEL R6, R6, RZ, P4 ;  /* 0x000000ff06067207 */ /* 0x000fc40002000000 */
[----:B------:R-:W-:Y:S02]  /*70a0*/  ISETP.NE.U32.AND P0, PT, R7, RZ, PT ;  /* 0x000000ff0700720c */ /* 0x000fe40003f05070 */
[----:B------:R-:W-:Y:S01]  /*70b0*/  ISETP.NE.U32.AND P1, PT, R6, RZ, PT ;  /* 0x000000ff0600720c */ /* 0x000fe20003f25070 */
[----:B------:R-:W-:Y:S01]  /*70c0*/  HMMA.1688.F32.TF32 R12, R20, R10, R12 ;  /* 0x0000000a140c723c */ /* 0x000fe2000008100c */
[----:B------:R-:W4:Y:S04]  /*70d0*/  LDL R10, [R1+0x80] ;  /* 0x00008000010a7983 */ /* 0x000f280000100800 */
[----:B------:R-:W4:Y:S01]  /*70e0*/  LDL R11, [R1+0x78] ;  /* 0x00007800010b7983 */ /* 0x000f220000100800 */
[----:B--2---:R-:W-:-:S05]  /*70f0*/  IMAD.WIDE R6, R28, 0x4, R4 ;  /* 0x000000041c067825 */ /* 0x004fca00078e0204 */
[----:B------:R1:W-:Y:S02]  /*7100*/  LDGSTS.E [R16+0xd000], desc[UR16][R6.64], P2 ;  /* 0x0d00000006107fae */ /* 0x0003e400091a1010 */
[--C-:B-1----:R-:W-:Y:S02]  /*7110*/  IMAD.WIDE R6, R17, 0x4, R4.reuse ;  /* 0x0000000411067825 */ /* 0x102fe400078e0204 */
[----:B------:R-:W2:Y:S04]  /*7120*/  LDL R17, [R1+0x60] ;  /* 0x0000600001117983 */ /* 0x000ea80000100800 */
[----:B------:R1:W-:Y:S02]  /*7130*/  LDGSTS.E [R16+0xe000], desc[UR16][R6.64], P0 ;  /* 0x0e00000006107fae */ /* 0x0003e400081a1010 */
[----:B-1----:R-:W-:-:S05]  /*7140*/  IMAD.WIDE R6, R9, 0x4, R4 ;  /* 0x0000000409067825 */ /* 0x002fca00078e0204 */
[----:B------:R1:W-:Y:S01]  /*7150*/  LDGSTS.E [R16+0xf000], desc[UR16][R6.64], P1 ;  /* 0x0f00000006107fae */ /* 0x0003e200089a1010 */
[----:B------:R-:W-:Y:S02]  /*7160*/  PLOP3.LUT P1, PT, PT, PT, UP1, 0x40, 0x4 ;  /* 0x000000000004781c */ /* 0x000fe40003f2e818 */
[----:B-1----:R-:W-:Y:S01]  /*7170*/  LOP3.LUT R6, R108, 0x2, RZ, 0xfc, !PT ;  /* 0x000000026c067812 */ /* 0x002fe200078efcff */
[----:B------:R-:W4:Y:S03]  /*7180*/  LDL R16, [R1+0xe8] ;  /* 0x0000e80001107983 */ /* 0x000f260000100800 */
[----:B------:R-:W-:-:S04]  /*7190*/  ISETP.GE.AND P0, PT, R6, UR9, PT ;  /* 0x0000000906007c0c */ /* 0x000fc8000bf06270 */
[----:B------:R-:W-:-:S04]  /*71a0*/  SEL R6, RZ, 0x4, P0 ;  /* 0x00000004ff067807 */ /* 0x000fc80000000000 */
[----:B------:R-:W-:-:S04]  /*71b0*/  SEL R6, R6, RZ, P1 ;  /* 0x000000ff06067207 */ /* 0x000fc80000800000 */
[----:B------:R-:W-:Y:S02]  /*71c0*/  ISETP.NE.U32.AND P1, PT, R6, RZ, PT ;  /* 0x000000ff0600720c */ /* 0x000fe40003f25070 */
[----:B---3--:R-:W-:Y:S02]  /*71d0*/  LEA R6, P0, R8, R4, 0x2 ;  /* 0x0000000408067211 */ /* 0x008fe400078010ff */
[----:B------:R-:W-:Y:S02]  /*71e0*/  LOP3.LUT R8, R73, 0xff, RZ, 0xc0, !PT ;  /* 0x000000ff49087812 */ /* 0x000fe400078ec0ff */
[----:B------:R-:W-:-:S03]  /*71f0*/  SHF.R.S32.HI R28, RZ, 0x8, R73 ;  /* 0x00000008ff1c7819 */ /* 0x000fc60000011449 */
[----:B------:R-:W-:Y:S01]  /*7200*/  IMAD.SHL.U32 R8, R8, 0x4, RZ ;  /* 0x0000000408087824 */ /* 0x000fe200078e00ff */
[----:B------:R-:W-:-:S04]  /*7210*/  SGXT R28, R28, 0x1 ;  /* 0x000000011c1c781a */ /* 0x000fc80000000200 */
[----:B------:R-:W-:Y:S02]  /*7220*/  LOP3.LUT R8, R8, 0x420, R28, 0x78, !PT ;  /* 0x0000042008087812 */ /* 0x000fe400078e781c */
[----:B------:R-:W3:Y:S02]  /*7230*/  LDL R28, [R1+0xf0] ;  /* 0x0000f000011c7983 */ /* 0x000ee40000100800 */
[----:B------:R-:W-:Y:S02]  /*7240*/  LOP3.LUT R8, R8, 0x40, RZ, 0x3c, !PT ;  /* 0x0000004008087812 */ /* 0x000fe400078e3cff */
[----:B------:R-:W-:Y:S01]  /*7250*/  LOP3.LUT R9, R108, 0x6, RZ, 0xfc, !PT ;  /* 0x000000066c097812 */ /* 0x000fe200078efcff */
[----:B------:R-:W-:Y:S02]  /*7260*/  IMAD.X R7, R5, 0x1, R72, P0 ;  /* 0x0000000105077824 */ /* 0x000fe400000e0648 */
[----:B------:R-:W-:Y:S01]  /*7270*/  VIADD R8, R8, UR15 ;  /* 0x0000000f08087c36 */ /* 0x000fe20008000000 */
[----:B------:R-:W-:-:S04]  /*7280*/  ISETP.GE.AND P0, PT, R9, UR9, PT ;  /* 0x0000000909007c0c */ /* 0x000fc8000bf06270 */
[----:B------:R1:W-:Y:S01]  /*7290*/  LDGSTS.E [R8+0x800], desc[UR16][R6.64], P1 ;  /* 0x0080000006087fae */ /* 0x0003e200089a1010 */
[----:B------:R-:W-:Y:S02]  /*72a0*/  PLOP3.LUT P1, PT, PT, PT, UP1, 0x40, 0x4 ;  /* 0x000000000004781c */ /* 0x000fe40003f2e818 */
[----:B-1----:R-:W-:Y:S02]  /*72b0*/  SEL R7, RZ, 0x4, P0 ;  /* 0x00000004ff077807 */ /* 0x002fe40000000000 */
[----:B------:R-:W-:Y:S02]  /*72c0*/  LOP3.LUT R6, R108, 0xa, RZ, 0xfc, !PT ;  /* 0x0000000a6c067812 */ /* 0x000fe400078efcff */
[----:B------:R-:W-:Y:S02]  /*72d0*/  SEL R7, R7, RZ, P1 ;  /* 0x000000ff07077207 */ /* 0x000fe40000800000 */
[----:B------:R-:W-:Y:S02]  /*72e0*/  ISETP.GE.AND P0, PT, R6, UR9, PT ;  /* 0x0000000906007c0c */ /* 0x000fe4000bf06270 */
[----:B------:R-:W-:-:S02]  /*72f0*/  ISETP.NE.U32.AND P1, PT, R7, RZ, PT ;  /* 0x000000ff0700720c */ /* 0x000fc40003f25070 */
[----:B------:R-:W-:Y:S02]  /*7300*/  SEL R7, RZ, 0x4, P0 ;  /* 0x00000004ff077807 */ /* 0x000fe40000000000 */
[----:B------:R-:W-:Y:S02]  /*7310*/  PLOP3.LUT P2, PT, PT, PT, UP1, 0x40, 0x4 ;  /* 0x000000000004781c */ /* 0x000fe40003f4e818 */
[----:B------:R-:W-:Y:S02]  /*7320*/  LEA R6, P0, R31, R4, 0x2 ;  /* 0x000000041f067211 */ /* 0x000fe400078010ff */
[----:B------:R-:W-:-:S04]  /*7330*/  SEL R9, R7, RZ, P2 ;  /* 0x000000ff07097207 */ /* 0x000fc80001000000 */
[----:B------:R-:W-:Y:S01]  /*7340*/  ISETP.NE.U32.AND P2, PT, R9, RZ, PT ;  /* 0x000000ff0900720c */ /* 0x000fe20003f45070 */
[----:B------:R-:W-:Y:S01]  /*7350*/  HMMA.1688.F32.TF32 R24, R20, R18, R24 ;  /* 0x000000121418723c */ /* 0x000fe20000081018 */
[----:B------:R-:W3:Y:S04]  /*7360*/  LDL R18, [R1+0xe0] ;  /* 0x0000e00001127983 */ /* 0x000ee80000100800 */
[----:B------:R-:W3:Y:S01]  /*7370*/  LDL R19, [R1+0x70] ;  /* 0x0000700001137983 */ /* 0x000ee20000100800 */
[----:B--2---:R-:W-:Y:S01]  /*7380*/  IMAD.X R7, R5, 0x1, R17, P0 ;  /* 0x0000000105077824 */ /* 0x004fe200000e0611 */
[----:B------:R-:W-:-:S04]  /*7390*/  LOP3.LUT R17, R108, 0xe, RZ, 0xfc, !PT ;  /* 0x0000000e6c117812 */ /* 0x000fc800078efcff */
[----:B------:R4:W-:Y:S01]  /*73a0*/  LDGSTS.E [R8+0x1800], desc[UR16][R6.64], P1 ;  /* 0x0180000006087fae */ /* 0x0009e200089a1010 */
[----:B------:R-:W-:Y:S02]  /*73b0*/  PLOP3.LUT P1, PT, PT, PT, UP1, 0x40, 0x4 ;  /* 0x000000000004781c */ /* 0x000fe40003f2e818 */
[----:B----4-:R-:W-:-:S05]  /*73c0*/  IADD3 R6, P0, PT, R30, R4, RZ ;  /* 0x000000041e067210 */ /* 0x010fca0007f1e0ff */
[----:B------:R-:W-:Y:S01]  /*73d0*/  IMAD.X R7, R5, 0x1, R29, P0 ;  /* 0x0000000105077824 */ /* 0x000fe200000e061d */
[----:B------:R-:W-:Y:S02]  /*73e0*/  ISETP.GE.AND P0, PT, R17, UR9, PT ;  /* 0x0000000911007c0c */ /* 0x000fe4000bf06270 */
[----:B------:R-:W-:Y:S01]  /*73f0*/  LOP3.LUT R29, R108, 0x12, RZ, 0xfc, !PT ;  /* 0x000000126c1d7812 */ /* 0x000fe200078efcff */
[----:B------:R-:W2:Y:S04]  /*7400*/  LDL R17, [R1+0x90] ;  /* 0x0000900001117983 */ /* 0x000ea80000100800 */
[----:B------:R1:W-:Y:S01]  /*7410*/  LDGSTS.E [R8+0x2800], desc[UR16][R6.64], P2 ;  /* 0x0280000006087fae */ /* 0x0003e200091a1010 */
[----:B------:R-:W-:Y:S02]  /*7420*/  PLOP3.LUT P2, PT, PT, PT, UP1, 0x40, 0x4 ;  /* 0x000000000004781c */ /* 0x000fe40003f4e818 */
[----:B-1----:R-:W-:-:S02]  /*7430*/  SEL R6, RZ, 0x4, P0 ;  /* 0x00000004ff067807 */ /* 0x002fc40000000000 */
[----:B------:R-:W-:Y:S02]  /*7440*/  ISETP.GE.AND P0, PT, R29, UR9, PT ;  /* 0x000000091d007c0c */ /* 0x000fe4000bf06270 */
[----:B------:R-:W-:Y:S02]  /*7450*/  SEL R6, R6, RZ, P1 ;  /* 0x000000ff06067207 */ /* 0x000fe40000800000 */
[----:B------:R-:W-:Y:S02]  /*7460*/  SEL R7, RZ, 0x4, P0 ;  /* 0x00000004ff077807 */ /* 0x000fe40000000000 */
[----:B------:R-:W-:Y:S02]  /*7470*/  ISETP.NE.U32.AND P1, PT, R6, RZ, PT ;  /* 0x000000ff0600720c */ /* 0x000fe40003f25070 */
[----:B------:R-:W-:Y:S02]  /*7480*/  SEL R9, R7, RZ, P2 ;  /* 0x000000ff07097207 */ /* 0x000fe40001000000 */
[----:B---3--:R-:W-:-:S05]  /*7490*/  IADD3 R6, P0, PT, R28, R4, RZ ;  /* 0x000000041c067210 */ /* 0x008fca0007f1e0ff */
[----:B------:R-:W-:Y:S01]  /*74a0*/  IMAD.X R7, R5, 0x1, R10, P0 ;  /* 0x0000000105077824 */ /* 0x000fe200000e060a */
[----:B------:R-:W-:-:S04]  /*74b0*/  ISETP.NE.U32.AND P2, PT, R9, RZ, PT ;  /* 0x000000ff0900720c */ /* 0x000fc80003f45070 */
[----:B------:R1:W-:Y:S01]  /*74c0*/  LDGSTS.E [R8+0x3800], desc[UR16][R6.64], P1 ;  /* 0x0380000006087fae */ /* 0x0003e200089a1010 */
[----:B------:R-:W-:Y:S02]  /*74d0*/  LOP3.LUT R10, R108, 0x16, RZ, 0xfc, !PT ;  /* 0x000000166c0a7812 */ /* 0x000fe400078efcff */
[----:B-1----:R-:W-:Y:S02]  /*74e0*/  IADD3 R6, P0, PT, R16, R4, RZ ;  /* 0x0000000410067210 */ /* 0x002fe40007f1e0ff */
[----:B------:R-:W3:Y:S03]  /*74f0*/  LDL R16, [R1+0xa0] ;  /* 0x0000a00001107983 */ /* 0x000ee60000100800 */
[----:B------:R-:W-:Y:S02]  /*7500*/  IMAD.X R7, R5, 0x1, R11, P0 ;  /* 0x0000000105077824 */ /* 0x000fe400000e060b */
[----:B------:R-:W4:Y:S01]  /*7510*/  LDL R11, [R1+0x98] ;  /* 0x00009800010b7983 */ /* 0x000f220000100800 */
[----:B------:R-:W-:-:S02]  /*7520*/  ISETP.GE.AND P0, PT, R10, UR9, PT ;  /* 0x000000090a007c0c */ /* 0x000fc4000bf06270 */
[----:B------:R-:W-:Y:S01]  /*7530*/  LOP3.LUT R10, R108, 0x1a, RZ, 0xfc, !PT ;  /* 0x0000001a6c0a7812 */ /* 0x000fe200078efcff */
[----:B------:R1:W-:Y:S02]  /*7540*/  LDGSTS.E [R8+0x4800], desc[UR16][R6.64], P2 ;  /* 0x0480000006087fae */ /* 0x0003e400091a1010 */
[----:B-1----:R-:W-:Y:S02]  /*7550*/  SEL R6, RZ, 0x4, P0 ;  /* 0x00000004ff067807 */ /* 0x002fe40000000000 */
[----:B------:R-:W-:Y:S02]  /*7560*/  ISETP.GE.AND P0, PT, R10, UR9, PT ;  /* 0x000000090a007c0c */ /* 0x000fe4000bf06270 */
[----:B------:R-:W3:Y:S01]  /*7570*/  LDL R10, [R1+0xa8] ;  /* 0x0000a800010a7983 */ /* 0x000ee20000100800 */
[----:B------:R-:W-:-:S04]  /*7580*/  PLOP3.LUT P1, PT, PT, PT, UP1, 0x40, 0x4 ;  /* 0x000000000004781c */ /* 0x000fc80003f2e818 */
[----:B------:R-:W-:Y:S02]  /*7590*/  SEL R6, R6, RZ, P1 ;  /* 0x000000ff06067207 */ /* 0x000fe40000800000 */
[----:B------:R-:W-:Y:S02]  /*75a0*/  PLOP3.LUT P1, PT, PT, PT, UP1, 0x40, 0x4 ;  /* 0x000000000004781c */ /* 0x000fe40003f2e818 */
[----:B------:R-:W-:Y:S02]  /*75b0*/  SEL R7, RZ, 0x4, P0 ;  /* 0x00000004ff077807 */ /* 0x000fe40000000000 */
[----:B------:R-:W-:Y:S02]  /*75c0*/  ISETP.NE.U32.AND P0, PT, R6, RZ, PT ;  /* 0x000000ff0600720c */ /* 0x000fe40003f05070 */
[----:B------:R-:W-:Y:S02]  /*75d0*/  SEL R7, R7, RZ, P1 ;  /* 0x000000ff07077207 */ /* 0x000fe40000800000 */
[----:B------:R-:W-:-:S02]  /*75e0*/  IADD3 R6, P2, PT, R18, R4, RZ ;  /* 0x0000000412067210 */ /* 0x000fc40007f5e0ff */
[----:B------:R-:W-:-:S03]  /*75f0*/  ISETP.NE.U32.AND P1, PT, R7, RZ, PT ;  /* 0x000000ff0700720c */ /* 0x000fc60003f25070 */
[----:B------:R-:W-:Y:S01]  /*7600*/  IMAD.X R7, R5, 0x1, R19, P2 ;  /* 0x0000000105077824 */ /* 0x000fe200010e0613 */
[----:B------:R-:W-:-:S04]  /*7610*/  LOP3.LUT R18, R108, 0x1e, RZ, 0xfc, !PT ;  /* 0x0000001e6c127812 */ /* 0x000fc800078efcff */
[----:B------:R2:W-:Y:S01]  /*7620*/  LDGSTS.E [R8+0x5800], desc[UR16][R6.64], P0 ;  /* 0x0580000006087fae */ /* 0x0005e200081a1010 */
[----:B------:R-:W-:Y:S02]  /*7630*/  ISETP.GE.AND P0, PT, R18, UR9, PT ;  /* 0x0000000912007c0c */ /* 0x000fe4000bf06270 */
[----:B------:R-:W-:Y:S02]  /*7640*/  PLOP3.LUT P2, PT, PT, PT, UP1, 0x40, 0x4 ;  /* 0x000000000004781c */ /* 0x000fe40003f4e818 */
[----:B------:R-:W-:-:S04]  /*7650*/  SEL R9, RZ, 0x4, P0 ;  /* 0x00000004ff097807 */ /* 0x000fc80000000000 */
[----:B------:R-:W-:Y:S02]  /*7660*/  SEL R9, R9, RZ, P2 ;  /* 0x000000ff09097207 */ /* 0x000fe40001000000 */
[----:B------:R-:W-:Y:S02]  /*7670*/  PLOP3.LUT P2, PT, PT, PT, UP1, 0x40, 0x4 ;  /* 0x000000000004781c */ /* 0x000fe40003f4e818 */
[----:B------:R-:W-:Y:S01]  /*7680*/  PLOP3.LUT P3, PT, PT, PT, UP1, 0x40, 0x4 ;  /* 0x000000000004781c */ /* 0x000fe20003f6e818 */
[----:B--2---:R-:W-:Y:S01]  /*7690*/  IMAD.WIDE R6, R17, 0x4, R4 ;  /* 0x0000000411067825 */ /* 0x004fe200078e0204 */
[----:B------:R-:W-:-:S04]  /*76a0*/  LOP3.LUT R17, R108, 0x22, RZ, 0xfc, !PT ;  /* 0x000000226c117812 */ /* 0x000fc800078efcff */
[----:B------:R-:W-:Y:S01]  /*76b0*/  ISETP.GE.AND P0, PT, R17, UR9, PT ;  /* 0x0000000911007c0c */ /* 0x000fe2000bf06270 */
[----:B------:R1:W-:Y:S01]  /*76c0*/  LDGSTS.E [R8+0x6800], desc[UR16][R6.64], P1 ;  /* 0x0680000006087fae */ /* 0x0003e200089a1010 */
[----:B------:R-:W-:Y:S02]  /*76d0*/  LOP3.LUT R17, R108, 0x26, RZ, 0xfc, !PT ;  /* 0x000000266c117812 */ /* 0x000fe400078efcff */
[----:B------:R-:W-:Y:S02]  /*76e0*/  ISETP.NE.U32.AND P1, PT, R9, RZ, PT ;  /* 0x000000ff0900720c */ /* 0x000fe40003f25070 */
[----:B-1----:R-:W-:Y:S02]  /*76f0*/  SEL R6, RZ, 0x4, P0 ;  /* 0x00000004ff067807 */ /* 0x002fe40000000000 */
[----:B------:R-:W-:Y:S02]  /*7700*/  ISETP.GE.AND P0, PT, R17, UR9, PT ;  /* 0x0000000911007c0c */ /* 0x000fe4000bf06270 */
[----:B------:R-:W-:-:S02]  /*7710*/  SEL R6, R6, RZ, P2 ;  /* 0x000000ff06067207 */ /* 0x000fc40001000000 */
[----:B------:R-:W-:Y:S02]  /*7720*/  SEL R9, RZ, 0x4, P0 ;  /* 0x00000004ff097807 */ /* 0x000fe40000000000 */
[----:B------:R-:W-:Y:S02]  /*7730*/  ISETP.NE.U32.AND P2, PT, R6, RZ, PT ;  /* 0x000000ff0600720c */ /* 0x000fe40003f45070 */
[----:B------:R-:W-:-:S04]  /*7740*/  SEL R9, R9, RZ, P3 ;  /* 0x000000ff09097207 */ /* 0x000fc80001800000 */
[----:B------:R-:W-:Y:S01]  /*7750*/  ISETP.NE.U32.AND P3, PT, R9, RZ, PT ;  /* 0x000000ff0900720c */ /* 0x000fe20003f65070 */
[----:B----4-:R-:W-:Y:S01]  /*7760*/  IMAD.WIDE R6, R11, 0x4, R4 ;  /* 0x000000040b067825 */ /* 0x010fe200078e0204 */
[----:B------:R-:W-:-:S04]  /*7770*/  LOP3.LUT R11, R108, 0x2a, RZ, 0xfc, !PT ;  /* 0x0000002a6c0b7812 */ /* 0x000fc800078efcff */
[----:B------:R3:W-:Y:S01]  /*7780*/  LDGSTS.E [R8+0x7800], desc[UR16][R6.64], P1 ;  /* 0x0780000006087fae */ /* 0x0007e200089a1010 */
[----:B------:R-:W-:Y:S02]  /*7790*/  ISETP.GE.AND P0, PT, R11, UR9, PT ;  /* 0x000000090b007c0c */ /* 0x000fe4000bf06270 */
[----:B------:R-:W-:Y:S01]  /*77a0*/  PLOP3.LUT P1, PT, PT, PT, UP1, 0x40, 0x4 ;  /* 0x000000000004781c */ /* 0x000fe20003f2e818 */
[----:B------:R-:W2:Y:S01]  /*77b0*/  LDL R11, [R1+0xb0] ;  /* 0x0000b000010b7983 */ /* 0x000ea20000100800 */
[----:B------:R-:W-:Y:S01]  /*77c0*/  SEL R9, RZ, 0x4, P0 ;  /* 0x00000004ff097807 */ /* 0x000fe20000000000 */
[----:B---3--:R-:W-:-:S03]  /*77d0*/  IMAD.WIDE R6, R16, 0x4, R4 ;  /* 0x0000000410067825 */ /* 0x008fc600078e0204 */
[----:B------:R-:W-:Y:S01]  /*77e0*/  SEL R9, R9, RZ, P1 ;  /* 0x000000ff09097207 */ /* 0x000fe20000800000 */
[----:B------:R-:W3:Y:S04]  /*77f0*/  LDL R16, [R1+0xc0] ;  /* 0x0000c00001107983 */ /* 0x000ee80000100800 */
[----:B------:R1:W-:Y:S02]  /*7800*/  LDGSTS.E [R8+0x8800], desc[UR16][R6.64], P2 ;  /* 0x0880000006087fae */ /* 0x0003e400091a1010 */
[----:B-1----:R-:W-:Y:S01]  /*7810*/  IMAD.WIDE R6, R10, 0x4, R4 ;  /* 0x000000040a067825 */ /* 0x002fe200078e0204 */
[----:B------:R-:W-:-:S04]  /*7820*/  LOP3.LUT R10, R108, 0x2e, RZ, 0xfc, !PT ;  /* 0x0000002e6c0a7812 */ /* 0x000fc800078efcff */
[----:B------:R-:W-:Y:S01]  /*7830*/  ISETP.GE.AND P1, PT, R10, UR9, PT ;  /* 0x000000090a007c0c */ /* 0x000fe2000bf26270 */
[----:B------:R1:W-:Y:S01]  /*7840*/  LDGSTS.E [R8+0x9800], desc[UR16][R6.64], P3 ;  /* 0x0980000006087fae */ /* 0x0003e200099a1010 */
[----:B------:R-:W-:Y:S02]  /*7850*/  LOP3.LUT R10, R108, 0x32, RZ, 0xfc, !PT ;  /* 0x000000326c0a7812 */ /* 0x000fe400078efcff */
[----:B-1----:R-:W-:Y:S02]  /*7860*/  SEL R6, RZ, 0x4, P1 ;  /* 0x00000004ff067807 */ /* 0x002fe40000800000 */
[----:B------:R-:W-:Y:S02]  /*7870*/  ISETP.GE.AND P1, PT, R10, UR9, PT ;  /* 0x000000090a007c0c */ /* 0x000fe4000bf26270 */
[----:B------:R-:W-:Y:S02]  /*7880*/  LOP3.LUT R10, R108, 0x36, RZ, 0xfc, !PT ;  /* 0x000000366c0a7812 */ /* 0x000fe400078efcff */
[----:B------:R-:W-:-:S02]  /*7890*/  SEL R7, RZ, 0x4, P1 ;  /* 0x00000004ff077807 */ /* 0x000fc40000800000 */
[----:B------:R-:W-:Y:S02]  /*78a0*/  ISETP.GE.AND P1, PT, R10, UR9, PT ;  /* 0x000000090a007c0c */ /* 0x000fe4000bf26270 */
[----:B------:R-:W4:Y:S01]  /*78b0*/  LDL R10, [R1+0xb8] ;  /* 0x0000b800010a7983 */ /* 0x000f220000100800 */
[----:B------:R-:W-:Y:S02]  /*78c0*/  PLOP3.LUT P2, PT, PT, PT, UP1, 0x40, 0x4 ;  /* 0x000000000004781c */ /* 0x000fe40003f4e818 */
[----:B------:R-:W-:Y:S01]  /*78d0*/  LOP3.LUT R17, R108, 0x3a, RZ, 0xfc, !PT ;  /* 0x0000003a6c117812 */ /* 0x000fe200078efcff */
[----:B------:R-:W4:Y:S01]  /*78e0*/  LDL.LU R73, [R1+0x24] ;  /* 0x0000240001497983 */ /* 0x000f220000300800 */
[----:B------:R-:W-:Y:S02]  /*78f0*/  SEL R6, R6, RZ, P2 ;  /* 0x000000ff06067207 */ /* 0x000fe40001000000 */
[----:B------:R-:W-:Y:S01]  /*7900*/  PLOP3.LUT P3, PT, PT, PT, UP1, 0x40, 0x4 ;  /* 0x000000000004781c */ /* 0x000fe20003f6e818 */
[----:B------:R-:W4:Y:S01]  /*7910*/  LDL.LU R72, [R1+0x2c] ;  /* 0x00002c0001487983 */ /* 0x000f220000300800 */
[----:B------:R-:W-:-:S02]  /*7920*/  ISETP.NE.U32.AND P4, PT, R6, RZ, PT ;  /* 0x000000ff0600720c */ /* 0x000fc40003f85070 */
[----:B------:R-:W-:Y:S01]  /*7930*/  SEL R6, RZ, 0x4, P1 ;  /* 0x00000004ff067807 */ /* 0x000fe20000800000 */
[----:B------:R-:W4:Y:S01]  /*7940*/  LDL.LU R31, [R1+0x34] ;  /* 0x00003400011f7983 */ /* 0x000f220000300800 */
[----:B------:R-:W-:Y:S02]  /*7950*/  ISETP.GE.AND P1, PT, R17, UR9, PT ;  /* 0x0000000911007c0c */ /* 0x000fe4000bf26270 */
[----:B------:R-:W1:Y:S01]  /*7960*/  S2R R17, SR_TID.X ;  /* 0x0000000000117919 */ /* 0x000e620000002100 */
[----:B------:R-:W-:Y:S02]  /*7970*/  SEL R7, R7, RZ, P3 ;  /* 0x000000ff07077207 */ /* 0x000fe40001800000 */
[----:B------:R-:W-:Y:S01]  /*7980*/  LOP3.LUT R18, R108, 0x3e, RZ, 0xfc, !PT ;  /* 0x0000003e6c127812 */ /* 0x000fe200078efcff */
[----:B------:R-:W4:Y:S01]  /*7990*/  LDL.LU R30, [R1+0x3c] ;  /* 0x00003c00011e7983 */ /* 0x000f220000300800 */
[----:B------:R-:W-:Y:S02]  /*79a0*/  ISETP.NE.U32.AND P3, PT, R7, RZ, PT ;  /* 0x000000ff0700720c */ /* 0x000fe40003f65070 */
[----:B------:R-:W-:Y:S01]  /*79b0*/  SEL R7, RZ, 0x4, P1 ;  /* 0x00000004ff077807 */ /* 0x000fe20000800000 */
[----:B------:R-:W4:Y:S01]  /*79c0*/  LDL.LU R29, [R1+0x20] ;  /* 0x00002000011d7983 */ /* 0x000f220000300800 */
[----:B------:R-:W-:-:S02]  /*79d0*/  PLOP3.LUT P2, PT, PT, PT, UP1, 0x40, 0x4 ;  /* 0x000000000004781c */ /* 0x000fc40003f4e818 */
[----:B------:R-:W-:Y:S01]  /*79e0*/  SEL R7, R7, RZ, P5 ;  /* 0x000000ff07077207 */ /* 0x000fe20002800000 */
[----:B------:R-:W4:Y:S01]  /*79f0*/  LDL.LU R28, [R1+0x28] ;  /* 0x00002800011c7983 */ /* 0x000f220000300800 */
[----:B------:R-:W-:Y:S02]  /*7a00*/  ISETP.GE.AND P6, PT, R18, UR9, PT ;  /* 0x0000000912007c0c */ /* 0x000fe4000bfc6270 */
[----:B------:R-:W-:Y:S01]  /*7a10*/  SEL R6, R6, RZ, P2 ;  /* 0x000000ff06067207 */ /* 0x000fe20001000000 */
[----:B------:R-:W4:Y:S01]  /*7a20*/  LDL.LU R19, [R1+0x30] ;  /* 0x0000300001137983 */ /* 0x000f220000300800 */
[----:B------:R-:W-:-:S03]  /*7a30*/  ISETP.NE.U32.AND P2, PT, R7, RZ, PT ;  /* 0x000000ff0700720c */ /* 0x000fc60003f45070 */
[----:B------:R-:W4:Y:S01]  /*7a40*/  LDL.LU R18, [R1+0x38] ;  /* 0x0000380001127983 */ /* 0x000f220000300800 */
[----:B------:R-:W-:Y:S02]  /*7a50*/  PLOP3.LUT P5, PT, PT, PT, UP1, 0x40, 0x4 ;  /* 0x000000000004781c */ /* 0x000fe40003fae818 */
[----:B------:R-:W-:Y:S01]  /*7a60*/  SEL R7, RZ, 0x4, P6 ;  /* 0x00000004ff077807 */ /* 0x000fe20003000000 */
[----:B------:R-:W-:Y:S01]  /*7a70*/  HMMA.1688.F32.TF32 R76, R20, R74, R76 ;  /* 0x0000004a144c723c */ /* 0x000fe2000008104c */
[----:B------:R-:W-:Y:S01]  /*7a80*/  ISETP.NE.U32.AND P0, PT, R9, RZ, PT ;  /* 0x000000ff0900720c */ /* 0x000fe20003f05070 */
[----:B------:R-:W4:Y:S01]  /*7a90*/  LDL.LU R84, [R1+0xc] ;  /* 0x00000c0001547983 */ /* 0x000f220000300800 */
[----:B-1----:R-:W-:-:S03]  /*7aa0*/  LOP3.LUT R17, R17, 0x3f, RZ, 0xc0, !PT ;  /* 0x0000003f11117812 */ /* 0x002fc600078ec0ff */
[----:B------:R-:W4:Y:S01]  /*7ab0*/  LDL.LU R75, [R1+0x14] ;  /* 0x00001400014b7983 */ /* 0x000f220000300800 */
[----:B------:R-:W-:-:S03]  /*7ac0*/  ISETP.GE.AND P6, PT, R17, UR9, PT ;  /* 0x0000000911007c0c */ /* 0x000fc6000bfc6270 */
[----:B------:R-:W4:Y:S01]  /*7ad0*/  LDL.LU R74, [R1+0x1c] ;  /* 0x00001c00014a7983 */ /* 0x000f220000300800 */
[----:B------:R-:W-:Y:S02]  /*7ae0*/  ISETP.NE.U32.AND P1, PT, R6, RZ, PT ;  /* 0x000000ff0600720c */ /* 0x000fe40003f25070 */
[----:B------:R-:W-:Y:S01]  /*7af0*/  SEL R7, R7, RZ, P5 ;  /* 0x000000ff07077207 */ /* 0x000fe20002800000 */
[----:B------:R-:W4:Y:S01]  /*7b00*/  LDL.LU R21, [R1+0x10] ;  /* 0x0000100001157983 */ /* 0x000f220000300800 */
[----:B------:R-:W-:Y:S02]  /*7b10*/  PLOP3.LUT P5, PT, PT, PT, UP1, 0x40, 0x4 ;  /* 0x000000000004781c */ /* 0x000fe40003fae818 */
[----:B------:R-:W-:Y:S01]  /*7b20*/  SEL R6, RZ, 0x4, P6 ;  /* 0x00000004ff067807 */ /* 0x000fe20003000000 */
[----:B------:R-:W4:Y:S01]  /*7b30*/  LDL.LU R20, [R1+0x18] ;  /* 0x0000180001147983 */ /* 0x000f220000300800 */
[----:B------:R-:W-:Y:S02]  /*7b40*/  ISETP.NE.U32.AND P6, PT, R7, RZ, PT ;  /* 0x000000ff0700720c */ /* 0x000fe40003fc5070 */
[----:B------:R-:W-:Y:S01]  /*7b50*/  SEL R9, R6, RZ, P5 ;  /* 0x000000ff06097207 */ /* 0x000fe20002800000 */
[----:B------:R-:W4:Y:S03]  /*7b60*/  LDL.LU R85, [R1+0x4] ;  /* 0x0000040001557983 */ /* 0x000f260000300800 */
[----:B------:R-:W-:Y:S01]  /*7b70*/  ISETP.NE.U32.AND P5, PT, R9, RZ, PT ;  /* 0x000000ff0900720c */ /* 0x000fe20003fa5070 */
[----:B------:R-:W-:Y:S01]  /*7b80*/  IMAD.U32 R9, RZ, RZ, UR13 ;  /* 0x0000000dff097e24 */ /* 0x000fe2000f8e00ff */
[----:B------:R-:W4:Y:S01]  /*7b90*/  LDL.LU R22, [R1+0x8] ;  /* 0x0000080001167983 */ /* 0x000f220000300800 */
[----:B--2---:R-:W-:-:S05]  /*7ba0*/  IMAD.WIDE R6, R11, 0x4, R4 ;  /* 0x000000040b067825 */ /* 0x004fca00078e0204 */
[----:B------:R1:W-:Y:S01]  /*7bb0*/  LDGSTS.E [R8+0xa800], desc[UR16][R6.64], P0 ;  /* 0x0a80000006087fae */ /* 0x0003e200081a1010 */
[----:B---3--:R-:W-:-:S04]  /*7bc0*/  IMAD.WIDE R16, R16, 0x4, R4 ;  /* 0x0000000410107825 */ /* 0x008fc800078e0204 */
[----:B----4-:R-:W-:-:S05]  /*7bd0*/  IMAD.WIDE R10, R10, 0x4, R4 ;  /* 0x000000040a0a7825 */ /* 0x010fca00078e0204 */
[----:B------:R-:W-:Y:S04]  /*7be0*/  LDGSTS.E [R8+0xb800], desc[UR16][R10.64], P4 ;  /* 0x0b8000000a087fae */ /* 0x000fe8000a1a1010 */
[----:B------:R2:W-:Y:S01]  /*7bf0*/  LDGSTS.E [R8+0xc800], desc[UR16][R16.64], P3 ;  /* 0x0c80000010087fae */ /* 0x0005e200099a1010 */
[----:B-1----:R-:W-:-:S05]  /*7c00*/  LEA R6, P3, R9, R4, 0x2 ;  /* 0x0000000409067211 */ /* 0x002fca00078610ff */
[----:B------:R1:W-:Y:S04]  /*7c10*/  STL [R1+0x44], R6 ;  /* 0x0000440601007387 */ /* 0x0003e80000100800 */
[----:B------:R-:W3:Y:S01]  /*7c20*/  LDL.LU R23, [R1] ;  /* 0x0000000001177983 */ /* 0x000ee20000300800 */
[----:B------:R-:W4:Y:S01]  /*7c30*/  S2R R107, SR_TID.X ;  /* 0x00000000006b7919 */ /* 0x000f220000002100 */
[----:B--2---:R-:W-:Y:S01]  /*7c40*/  IMAD.WIDE R16, R96, 0x4, R4 ;  /* 0x0000000460107825 */ /* 0x004fe200078e0204 */
[----:B------:R-:W-:-:S03]  /*7c50*/  IADD3.X R7, PT, PT, R5, UR11, RZ, P3, !PT ;  /* 0x0000000b05077c10 */ /* 0x000fc60009ffe4ff */
[--C-:B------:R-:W-:Y:S01]  /*7c60*/  IMAD.WIDE R10, R87, 0x4, R4.reuse ;  /* 0x00000004570a7825 */ /* 0x100fe200078e0204 */
[----:B------:R-:W-:Y:S01]  /*7c70*/  ULEA UR14, UR10, UR7, 0xf ;  /* 0x000000070a0e7291 */ /* 0x000fe2000f8e78ff */
[----:B-1----:R-:W-:Y:S01]  /*7c80*/  IADD3 R6, P0, PT, R2, R30, RZ ;  /* 0x0000001e02067210 */ /* 0x002fe20007f1e0ff */
[----:B------:R-:W-:Y:S01]  /*7c90*/  LDGSTS.E [R8+0xd800], desc[UR16][R16.64], P1 ;  /* 0x0d80000010087fae */ /* 0x000fe200089a1010 */
[----:B------:R-:W-:-:S03]  /*7ca0*/  IMAD.WIDE R4, R86, 0x4, R4 ;  /* 0x0000000456047825 */ /* 0x000fc600078e0204 */
[----:B------:R1:W-:Y:S04]  /*7cb0*/  STL [R1+0x40], R7 ;  /* 0x0000400701007387 */ /* 0x0003e80000100800 */
[----:B------:R2:W-:Y:S04]  /*7cc0*/  LDGSTS.E [R8+0xe800], desc[UR16][R10.64], P2 ;  /* 0x0e8000000a087fae */ /* 0x0005e800091a1010 */
[----:B------:R1:W-:Y:S01]  /*7cd0*/  LDGSTS.E [R8+0xf800], desc[UR16][R4.64], P6 ;  /* 0x0f80000004087fae */ /* 0x0003e2000b1a1010 */
[C---:B----4-:R-:W-:Y:S02]  /*7ce0*/  LOP3.LUT R86, R107.reuse, 0x1ff, RZ, 0xc0, !PT ;  /* 0x000001ff6b567812 */ /* 0x050fe400078ec0ff */
[----:B------:R-:W-:Y:S01]  /*7cf0*/  LOP3.LUT R87, R107, 0x1c0, RZ, 0xc0, !PT ;  /* 0x000001c06b577812 */ /* 0x000fe200078ec0ff */
[----:B-1----:R-:W-:Y:S01]  /*7d00*/  IMAD.X R7, R18, 0x1, R3, P0 ;  /* 0x0000000112077824 */ /* 0x002fe200000e0603 */
[----:B--2---:R-:W-:Y:S01]  /*7d10*/  IADD3 R10, P1, PT, R2, R31, RZ ;  /* 0x0000001f020a7210 */ /* 0x004fe20007f3e0ff */
[----:B------:R-:W-:Y:S01]  /*7d20*/  IMAD.SHL.U32 R86, R86, 0x4, RZ ;  /* 0x0000000456567824 */ /* 0x000fe200078e00ff */
[----:B------:R-:W-:Y:S01]  /*7d30*/  SHF.R.U32.HI R87, RZ, 0x2, R87 ;  /* 0x00000002ff577819 */ /* 0x000fe20000011657 */
[----:B------:R-:W0:Y:S03]  /*7d40*/  LDGDEPBAR ;  /* 0x00000000000079af */ /* 0x000e260000000000 */
[----:B------:R-:W-:-:S02]  /*7d50*/  LOP3.LUT R86, R86, R87, RZ, 0x3c, !PT ;  /* 0x0000005756567212 */ /* 0x000fc400078e3cff */
[----:B------:R-:W-:-:S03]  /*7d60*/  IADD3 R4, P0, PT, R2, R72, RZ ;  /* 0x0000004802047210 */ /* 0x000fc60007f1e0ff */
[----:B------:R-:W-:Y:S02]  /*7d70*/  VIADD R16, R86, UR14 ;  /* 0x0000000e56107c36 */ /* 0x000fe40008000000 */
[--C-:B------:R-:W-:Y:S02]  /*7d80*/  IMAD.X R11, R19, 0x1, R3.reuse, P1 ;  /* 0x00000001130b7824 */ /* 0x100fe400008e0603 */
[----:B------:R-:W-:Y:S01]  /*7d90*/  IMAD.X R5, R28, 0x1, R3, P0 ;  /* 0x000000011c057824 */ /* 0x000fe200000e0603 */
[----:B------:R1:W-:Y:S01]  /*7da0*/  LDGSTS.E [R16+0x20000], desc[UR16][R6.64], P5 ;  /* 0x2000000006107fae */ /* 0x0003e2000a9a1010 */
[----:B------:R-:W-:-:S03]  /*7db0*/  IADD3 R8, P0, PT, R2, R74, RZ ;  /* 0x0000004a02087210 */ /* 0x000fc60007f1e0ff */
[----:B------:R-:W-:Y:S04]  /*7dc0*/  LDGSTS.E [R16+0x20800], desc[UR16][R10.64], P5 ;  /* 0x208000000a107fae */ /* 0x000fe8000a9a1010 */
[----:B------:R2:W-:Y:S01]  /*7dd0*/  LDGSTS.E [R16+0x21000], desc[UR16][R4.64], P5 ;  /* 0x2100000004107fae */ /* 0x0005e2000a9a1010 */
[----:B-1----:R-:W-:-:S05]  /*7de0*/  IADD3 R6, P1, PT, R2, R73, RZ ;  /* 0x0000004902067210 */ /* 0x002fca0007f3e0ff */
[--C-:B------:R-:W-:Y:S01]  /*7df0*/  IMAD.X R7, R29, 0x1, R3.reuse, P1 ;  /* 0x000000011d077824 */ /* 0x100fe200008e0603 */
[----:B--2---:R-:W-:Y:S01]  /*7e00*/  IADD3 R4, P1, PT, R2, R75, RZ ;  /* 0x0000004b02047210 */ /* 0x004fe20007f3e0ff */
[----:B------:R-:W-:-:S03]  /*7e10*/  IMAD.X R9, R20, 0x1, R3, P0 ;  /* 0x0000000114097824 */ /* 0x000fc600000e0603 */
[----:B------:R1:W-:Y:S01]  /*7e20*/  LDGSTS.E [R16+0x21800], desc[UR16][R6.64], P5 ;  /* 0x2180000006107fae */ /* 0x0003e2000a9a1010 */
[----:B------:R-:W-:-:S03]  /*7e30*/  IMAD.X R5, R21, 0x1, R3, P1 ;  /* 0x0000000115057824 */ /* 0x000fc600008e0603 */
[----:B------:R2:W-:Y:S04]  /*7e40*/  LDGSTS.E [R16+0x22000], desc[UR16][R8.64], P5 ;  /* 0x2200000008107fae */ /* 0x0005e8000a9a1010 */
[----:B------:R4:W-:Y:S01]  /*7e50*/  LDGSTS.E [R16+0x22800], desc[UR16][R4.64], P5 ;  /* 0x2280000004107fae */ /* 0x0009e2000a9a1010 */
[C---:B-1----:R-:W-:Y:S02]  /*7e60*/  IADD3 R6, P0, PT, R2.reuse, R84, RZ ;  /* 0x0000005402067210 */ /* 0x042fe40007f1e0ff */
[----:B--2---:R-:W-:-:S03]  /*7e70*/  IADD3 R8, P1, PT, R2, R85, RZ ;  /* 0x0000005502087210 */ /* 0x004fc60007f3e0ff */
[----:B------:R-:W-:Y:S01]  /*7e80*/  IMAD.X R7, R22, 0x1, R3, P0 ;  /* 0x0000000116077824 */ /* 0x000fe200000e0603 */
[----:B----4-:R-:W-:-:S04]  /*7e90*/  IADD3 R4, P0, PT, R2, R125, RZ ;  /* 0x0000007d02047210 */ /* 0x010fc80007f1e0ff */
[----:B------:R1:W-:Y:S01]  /*7ea0*/  LDGSTS.E [R16+0x23000], desc[UR16][R6.64], P5 ;  /* 0x2300000006107fae */ /* 0x0003e2000a9a1010 */
[----:B------:R-:W-:Y:S01]  /*7eb0*/  IMAD.X R5, R124, 0x1, R3, P0 ;  /* 0x000000017c057824 */ /* 0x000fe200000e0603 */
[----:B------:R-:W-:-:S04]  /*7ec0*/  UIADD3 UR4, UPT, UPT, UR4, 0x1, URZ ;  /* 0x0000000104047890 */ /* 0x000fc8000fffe0ff */
[----:B------:R-:W-:Y:S02]  /*7ed0*/  UISETP.NE.U32.AND UP0, UPT, UR8, UR4, UPT ;  /* 0x000000040800728c */ /* 0x000fe4000bf05070 */
[----:B------:R-:W-:Y:S01]  /*7ee0*/  UIADD3 UR9, UPT, UPT, UR9, -0x40, URZ ;  /* 0xffffffc009097890 */ /* 0x000fe2000fffe0ff */
[----:B---3--:R-:W-:Y:S01]  /*7ef0*/  IMAD.X R9, R23, 0x1, R3, P1 ;  /* 0x0000000117097824 */ /* 0x008fe200008e0603 */
[----:B-1----:R-:W-:-:S04]  /*7f00*/  IADD3 R6, P1, PT, R2, R123, RZ ;  /* 0x0000007b02067210 */ /* 0x002fc80007f3e0ff */
[----:B------:R1:W-:Y:S01]  /*7f10*/  LDGSTS.E [R16+0x23800], desc[UR16][R8.64], P5 ;  /* 0x2380000008107fae */ /* 0x0003e2000a9a1010 */
[----:B------:R-:W-:-:S03]  /*7f20*/  IMAD.X R7, R122, 0x1, R3, P1 ;  /* 0x000000017a077824 */ /* 0x000fc600008e0603 */
[----:B------:R2:W-:Y:S04]  /*7f30*/  LDGSTS.E [R16+0x24000], desc[UR16][R4.64], P5 ;  /* 0x2400000004107fae */ /* 0x0005e8000a9a1010 */
[----:B------:R3:W-:Y:S01]  /*7f40*/  LDGSTS.E [R16+0x24800], desc[UR16][R6.64], P5 ;  /* 0x2480000006107fae */ /* 0x0007e2000a9a1010 */
[C---:B-1----:R-:W-:Y:S02]  /*7f50*/  IADD3 R8, P0, PT, R2.reuse, R121, RZ ;  /* 0x0000007902087210 */ /* 0x042fe40007f1e0ff */
[----:B--2---:R-:W-:-:S03]  /*7f60*/  IADD3 R4, P1, PT, R2, R119, RZ ;  /* 0x0000007702047210 */ /* 0x004fc60007f3e0ff */
[--C-:B------:R-:W-:Y:S01]  /*7f70*/  IMAD.X R9, R120, 0x1, R3.reuse, P0 ;  /* 0x0000000178097824 */ /* 0x100fe200000e0603 */
[----:B---3--:R-:W-:Y:S01]  /*7f80*/  IADD3 R6, P0, PT, R2, R117, RZ ;  /* 0x0000007502067210 */ /* 0x008fe20007f1e0ff */
[----:B------:R-:W-:-:S03]  /*7f90*/  IMAD.X R5, R118, 0x1, R3, P1 ;  /* 0x0000000176057824 */ /* 0x000fc600008e0603 */
[----:B------:R1:W-:Y:S01]  /*7fa0*/  LDGSTS.E [R16+0x25000], desc[UR16][R8.64], P5 ;  /* 0x2500000008107fae */ /* 0x0003e2000a9a1010 */
[----:B------:R-:W-:Y:S01]  /*7fb0*/  IADD3 R10, P1, PT, R2, R115, RZ ;  /* 0x00000073020a7210 */ /* 0x000fe20007f3e0ff */
[--C-:B------:R-:W-:Y:S02]  /*7fc0*/  IMAD.X R7, R116, 0x1, R3.reuse, P0 ;  /* 0x0000000174077824 */ /* 0x100fe400000e0603 */
[----:B------:R2:W-:Y:S02]  /*7fd0*/  LDGSTS.E [R16+0x25800], desc[UR16][R4.64], P5 ;  /* 0x2580000004107fae */ /* 0x0005e4000a9a1010 */
[----:B------:R-:W-:Y:S02]  /*7fe0*/  IMAD.X R11, R114, 0x1, R3, P1 ;  /* 0x00000001720b7824 */ /* 0x000fe400008e0603 */
[----:B------:R3:W-:Y:S01]  /*7ff0*/  LDGSTS.E [R16+0x26000], desc[UR16][R6.64], P5 ;  /* 0x2600000006107fae */ /* 0x0007e2000a9a1010 */
[----:B-1----:R-:W-:-:S03]  /*8000*/  IADD3 R8, P2, PT, R2, R113, RZ ;  /* 0x0000007102087210 */ /* 0x002fc60007f5e0ff */
[----:B------:R3:W-:Y:S01]  /*8010*/  LDGSTS.E [R16+0x26800], desc[UR16][R10.64], P5 ;  /* 0x268000000a107fae */ /* 0x0007e2000a9a1010 */
[----:B--2---:R-:W-:Y:S01]  /*8020*/  IADD3 R4, P0, PT, R2, R111, RZ ;  /* 0x0000006f02047210 */ /* 0x004fe20007f1e0ff */
[----:B------:R-:W-:Y:S01]  /*8030*/  IMAD.X R9, R112, 0x1, R3, P2 ;  /* 0x0000000170097824 */ /* 0x000fe200010e0603 */
[----:B------:R-:W-:-:S03]  /*8040*/  IADD3 R113, P1, PT, R113, UR18, RZ ;  /* 0x0000001271717c10 */ /* 0x000fc6000ff3e0ff */
[----:B------:R-:W-:Y:S01]  /*8050*/  IMAD.X R5, R110, 0x1, R3, P0 ;  /* 0x000000016e057824 */ /* 0x000fe200000e0603 */
[----:B------:R-:W-:Y:S01]  /*8060*/  IADD3 R111, P2, PT, R111, UR18, RZ ;  /* 0x000000126f6f7c10 */ /* 0x000fe2000ff5e0ff */
[----:B------:R3:W-:Y:S01]  /*8070*/  LDGSTS.E [R16+0x27000], desc[UR16][R8.64], P5 ;  /* 0x2700000008107fae */ /* 0x0007e2000a9a1010 */
[----:B------:R-:W-:Y:S02]  /*8080*/  IADD3 R115, P0, PT, R115, UR18, RZ ;  /* 0x0000001273737c10 */ /* 0x000fe4000ff1e0ff */
[----:B------:R-:W-:Y:S01]  /*8090*/  IADD3 R117, P4, PT, R117, UR18, RZ ;  /* 0x0000001275757c10 */ /* 0x000fe2000ff9e0ff */
[----:B------:R3:W-:Y:S01]  /*80a0*/  LDGSTS.E [R16+0x27800], desc[UR16][R4.64], P5 ;  /* 0x2780000004107fae */ /* 0x0007e2000a9a1010 */
[----:B------:R-:W-:Y:S02]  /*80b0*/  IADD3 R119, P6, PT, R119, UR18, RZ ;  /* 0x0000001277777c10 */ /* 0x000fe4000ffde0ff */
[----:B------:R-:W-:Y:S01]  /*80c0*/  IADD3 R121, P5, PT, R121, UR18, RZ ;  /* 0x0000001279797c10 */ /* 0x000fe2000ffbe0ff */
[----:B------:R-:W0:Y:S01]  /*80d0*/  LDGDEPBAR ;  /* 0x00000000000079af */ /* 0x000e220000000000 */
[----:B------:R-:W-:-:S02]  /*80e0*/  IADD3.X R112, PT, PT, R112, UR6, RZ, P1, !PT ;  /* 0x0000000670707c10 */ /* 0x000fc40008ffe4ff */
[----:B------:R-:W-:Y:S02]  /*80f0*/  IADD3 R123, P3, PT, R123, UR18, RZ ;  /* 0x000000127b7b7c10 */ /* 0x000fe4000ff7e0ff */
[----:B------:R-:W-:Y:S02]  /*8100*/  IADD3.X R110, PT, PT, R110, UR6, RZ, P2, !PT ;  /* 0x000000066e6e7c10 */ /* 0x000fe400097fe4ff */
[----:B------:R-:W-:Y:S02]  /*8110*/  IADD3 R85, P1, PT, R85, UR18, RZ ;  /* 0x0000001255557c10 */ /* 0x000fe4000ff3e0ff */
[----:B------:R-:W-:Y:S02]  /*8120*/  IADD3.X R114, PT, PT, R114, UR6, RZ, P0, !PT ;  /* 0x0000000672727c10 */ /* 0x000fe400087fe4ff */
[----:B------:R-:W-:Y:S02]  /*8130*/  IADD3 R125, P2, PT, R125, UR18, RZ ;  /* 0x000000127d7d7c10 */ /* 0x000fe4000ff5e0ff */
[----:B------:R-:W-:-:S02]  /*8140*/  IADD3 R84, P0, PT, R84, UR18, RZ ;  /* 0x0000001254547c10 */ /* 0x000fc4000ff1e0ff */
[----:B------:R-:W-:Y:S02]  /*8150*/  IADD3.X R116, PT, PT, R116, UR6, RZ, P4, !PT ;  /* 0x0000000674747c10 */ /* 0x000fe4000a7fe4ff */
[----:B------:R-:W-:Y:S02]  /*8160*/  IADD3 R75, P4, PT, R75, UR18, RZ ;  /* 0x000000124b4b7c10 */ /* 0x000fe4000ff9e0ff */
[----:B------:R-:W-:Y:S02]  /*8170*/  IADD3.X R118, PT, PT, R118, UR6, RZ, P6, !PT ;  /* 0x0000000676767c10 */ /* 0x000fe4000b7fe4ff */
[----:B------:R-:W-:Y:S02]  /*8180*/  IADD3 R74, P6, PT, R74, UR18, RZ ;  /* 0x000000124a4a7c10 */ /* 0x000fe4000ffde0ff */
[----:B------:R-:W-:Y:S01]  /*8190*/  IADD3.X R120, PT, PT, R120, UR6, RZ, P5, !PT ;  /* 0x0000000678787c10 */ /* 0x000fe2000affe4ff */
[----:B------:R3:W-:Y:S01]  /*81a0*/  STL [R1+0x4], R85 ;  /* 0x0000045501007387 */ /* 0x0007e20000100800 */
[----:B------:R-:W-:-:S02]  /*81b0*/  IADD3 R73, P5, PT, R73, UR18, RZ ;  /* 0x0000001249497c10 */ /* 0x000fc4000ffbe0ff */
[----:B------:R-:W-:Y:S01]  /*81c0*/  IADD3.X R122, PT, PT, R122, UR6, RZ, P3, !PT ;  /* 0x000000067a7a7c10 */ /* 0x000fe20009ffe4ff */
[----:B------:R3:W-:Y:S01]  /*81d0*/  STL [R1+0xc], R84 ;  /* 0x00000c5401007387 */ /* 0x0007e20000100800 */
[----:B------:R-:W-:Y:S02]  /*81e0*/  IADD3 R72, P3, PT, R72, UR18, RZ ;  /* 0x0000001248487c10 */ /* 0x000fe4000ff7e0ff */
[----:B------:R-:W-:Y:S01]  /*81f0*/  IADD3.X R124, PT, PT, R124, UR6, RZ, P2, !PT ;  /* 0x000000067c7c7c10 */ /* 0x000fe200097fe4ff */
[----:B------:R3:W-:Y:S01]  /*8200*/  STL [R1+0x14], R75 ;  /* 0x0000144b01007387 */ /* 0x0007e20000100800 */
[----:B------:R-:W-:Y:S02]  /*8210*/  IADD3 R31, P2, PT, R31, UR18, RZ ;  /* 0x000000121f1f7c10 */ /* 0x000fe4000ff5e0ff */
[----:B------:R-:W-:Y:S01]  /*8220*/  IADD3.X R23, PT, PT, R23, UR6, RZ, P1, !PT ;  /* 0x0000000617177c10 */ /* 0x000fe20008ffe4ff */
[----:B------:R3:W-:Y:S01]  /*8230*/  STL [R1+0x1c], R74 ;  /* 0x00001c4a01007387 */ /* 0x0007e20000100800 */
[----:B------:R-:W-:-:S02]  /*8240*/  IADD3 R30, P1, PT, R30, UR18, RZ ;  /* 0x000000121e1e7c10 */ /* 0x000fc4000ff3e0ff */
[----:B------:R-:W-:Y:S01]  /*8250*/  IADD3.X R22, PT, PT, R22, UR6, RZ, P0, !PT ;  /* 0x0000000616167c10 */ /* 0x000fe200087fe4ff */
[----:B------:R3:W-:Y:S01]  /*8260*/  STL [R1+0x24], R73 ;  /* 0x0000244901007387 */ /* 0x0007e20000100800 */
[----:B------:R-:W-:Y:S02]  /*8270*/  IADD3.X R21, PT, PT, R21, UR6, RZ, P4, !PT ;  /* 0x0000000615157c10 */ /* 0x000fe4000a7fe4ff */
[----:B------:R-:W-:Y:S01]  /*8280*/  IADD3.X R20, PT, PT, R20, UR6, RZ, P6, !PT ;  /* 0x0000000614147c10 */ /* 0x000fe2000b7fe4ff */
[----:B------:R3:W-:Y:S01]  /*8290*/  STL [R1+0x2c], R72 ;  /* 0x00002c4801007387 */ /* 0x0007e20000100800 */
[----:B------:R-:W-:-:S03]  /*82a0*/  IADD3.X R29, PT, PT, R29, UR6, RZ, P5, !PT ;  /* 0x000000061d1d7c10 */ /* 0x000fc6000affe4ff */
[----:B------:R3:W-:Y:S01]  /*82b0*/  STL [R1+0x34], R31 ;  /* 0x0000341f01007387 */ /* 0x0007e20000100800 */
[----:B------:R-:W-:-:S03]  /*82c0*/  IADD3.X R28, PT, PT, R28, UR6, RZ, P3, !PT ;  /* 0x000000061c1c7c10 */ /* 0x000fc60009ffe4ff */
[----:B------:R3:W-:Y:S01]  /*82d0*/  STL [R1], R23 ;  /* 0x0000001701007387 */ /* 0x0007e20000100800 */
[----:B------:R-:W-:-:S03]  /*82e0*/  IADD3.X R18, PT, PT, R18, UR6, RZ, P1, !PT ;  /* 0x0000000612127c10 */ /* 0x000fc60008ffe4ff */
[----:B------:R3:W-:Y:S01]  /*82f0*/  STL [R1+0x3c], R30 ;  /* 0x00003c1e01007387 */ /* 0x0007e20000100800 */
[----:B------:R-:W-:-:S03]  /*8300*/  IADD3.X R19, PT, PT, R19, UR6, RZ, P2, !PT ;  /* 0x0000000613137c10 */ /* 0x000fc600097fe4ff */
[----:B------:R3:W-:Y:S04]  /*8310*/  STL [R1+0x8], R22 ;  /* 0x0000081601007387 */ /* 0x0007e80000100800 */
[----:B------:R3:W-:Y:S04]  /*8320*/  STL [R1+0x10], R21 ;  /* 0x0000101501007387 */ /* 0x0007e80000100800 */
[----:B------:R3:W-:Y:S04]  /*8330*/  STL [R1+0x18], R20 ;  /* 0x0000181401007387 */ /* 0x0007e80000100800 */
[----:B------:R3:W-:Y:S04]  /*8340*/  STL [R1+0x20], R29 ;  /* 0x0000201d01007387 */ /* 0x0007e80000100800 */
[----:B------:R3:W-:Y:S04]  /*8350*/  STL [R1+0x28], R28 ;  /* 0x0000281c01007387 */ /* 0x0007e80000100800 */
[----:B------:R3:W-:Y:S04]  /*8360*/  STL [R1+0x38], R18 ;  /* 0x0000381201007387 */ /* 0x0007e80000100800 */
[----:B------:R3:W-:Y:S01]  /*8370*/  STL [R1+0x30], R19 ;  /* 0x0000301301007387 */ /* 0x0007e20000100800 */
[----:B------:R-:W-:Y:S05]  /*8380*/  BRA.U UP0, `(.L_x_2) ;  /* 0xffffffd100347547 */ /* 0x000fea000b83ffff */
.L_x_1:
[----:B---3--:R-:W2:Y:S01]  /*8390*/  LDL.LU R7, [R1+0x100] ;  /* 0x0001000001077983 */ /* 0x008ea20000300800 */
[----:B------:R-:W-:-:S04]  /*83a0*/  DEPBAR.LE SB0, 0x0 ;  /* 0x000080000000791a */ /* 0x000fc80000000000 */
[----:B------:R-:W3:Y:S01]  /*83b0*/  LDL.LU R72, [R1+0x104] ;  /* 0x0001040001487983 */ /* 0x000ee20000300800 */
[----:B------:R-:W1:Y:S01]  /*83c0*/  LDC R100, c[0x0][0x3b8] ;  /* 0x0000ee00ff647b82 */ /* 0x000e620000000800 */
[----:B------:R-:W4:Y:S01]  /*83d0*/  LDCU UR4, c[0x0][0x3b4] ;  /* 0x00007680ff0477ac */ /* 0x000f220008000800 */
[C-C-:B-----5:R-:W-:Y:S01]  /*83e0*/  LOP3.LUT R75, R109.reuse, 0x8, R108.reuse, 0xfe, !PT ;  /* 0x000000086d4b7812 */ /* 0x160fe200078efe6c */
[----:B------:R-:W1:Y:S01]  /*83f0*/  S2R R6, SR_TID.X ;  /* 0x0000000000067919 */ /* 0x000e620000002100 */
[C-C-:B------:R-:W-:Y:S02]  /*8400*/  LOP3.LUT R115, R109.reuse, 0xc, R108.reuse, 0xfe, !PT ;  /* 0x0000000c6d737812 */ /* 0x140fe400078efe6c */
[C-C-:B------:R-:W-:Y:S02]  /*8410*/  LOP3.LUT R114, R109.reuse, 0xe, R108.reuse, 0xfe, !PT ;  /* 0x0000000e6d727812 */ /* 0x140fe400078efe6c */
[C-C-:B------:R-:W-:Y:S02]  /*8420*/  LOP3.LUT R113, R109.reuse, 0x10, R108.reuse, 0xfe, !PT ;  /* 0x000000106d717812 */ /* 0x140fe400078efe6c */
[----:B------:R-:W-:-:S02]  /*8430*/  LOP3.LUT R112, R109, 0x12, R108, 0xfe, !PT ;  /* 0x000000126d707812 */ /* 0x000fc400078efe6c */
[C-C-:B------:R-:W-:Y:S02]  /*8440*/  LOP3.LUT R111, R109.reuse, 0x14, R108.reuse, 0xfe, !PT ;  /* 0x000000146d6f7812 */ /* 0x140fe400078efe6c */
[C-C-:B------:R-:W-:Y:S02]  /*8450*/  LOP3.LUT R106, R109.reuse, 0x16, R108.reuse, 0xfe, !PT ;  /* 0x000000166d6a7812 */ /* 0x140fe400078efe6c */
[C-C-:B------:R-:W-:Y:S02]  /*8460*/  LOP3.LUT R107, R109.reuse, 0x18, R108.reuse, 0xfe, !PT ;  /* 0x000000186d6b7812 */ /* 0x140fe400078efe6c */
[C-C-:B------:R-:W-:Y:S02]  /*8470*/  LOP3.LUT R110, R109.reuse, 0x1a, R108.reuse, 0xfe, !PT ;  /* 0x0000001a6d6e7812 */ /* 0x140fe400078efe6c */
[C-C-:B------:R-:W-:Y:S02]  /*8480*/  LOP3.LUT R105, R109.reuse, 0x1c, R108.reuse, 0xfe, !PT ;  /* 0x0000001c6d697812 */ /* 0x140fe400078efe6c */
[--C-:B------:R-:W-:Y:S01]  /*8490*/  LOP3.LUT R104, R109, 0x20, R108.reuse, 0xfe, !PT ;  /* 0x000000206d687812 */ /* 0x100fe200078efe6c */
[----:B-1----:R-:W-:Y:S01]  /*84a0*/  IMAD R87, R75, R100, RZ ;  /* 0x000000644b577224 */ /* 0x002fe200078e02ff */
[----:B------:R-:W-:-:S02]  /*84b0*/  LOP3.LUT R101, R109, 0x22, R108, 0xfe, !PT ;  /* 0x000000226d657812 */ /* 0x000fc400078efe6c */
[C-C-:B------:R-:W-:Y:S02]  /*84c0*/  LOP3.LUT R99, R109.reuse, 0x24, R108.reuse, 0xfe, !PT ;  /* 0x000000246d637812 */ /* 0x140fe400078efe6c */
[C-C-:B------:R-:W-:Y:S02]  /*84d0*/  LOP3.LUT R96, R109.reuse, 0x26, R108.reuse, 0xfe, !PT ;  /* 0x000000266d607812 */ /* 0x140fe400078efe6c */
[C-C-:B------:R-:W-:Y:S02]  /*84e0*/  LOP3.LUT R85, R109.reuse, 0x3a, R108.reuse, 0xfe, !PT ;  /* 0x0000003a6d557812 */ /* 0x140fe400078efe6c */
[C-C-:B------:R-:W-:Y:S01]  /*84f0*/  LOP3.LUT R84, R109.reuse, 0x3c, R108.reuse, 0xfe, !PT ;  /* 0x0000003c6d547812 */ /* 0x140fe200078efe6c */
[C---:B------:R-:W-:Y:S01]  /*8500*/  IMAD.SHL.U32 R3, R6.reuse, 0x200, RZ ;  /* 0x0000020006037824 */ /* 0x040fe200078e00ff */
[C---:B------:R-:W-:Y:S01]  /*8510*/  LOP3.LUT R98, R6.reuse, 0x1ff, RZ, 0xc0, !PT ;  /* 0x000001ff06627812 */ /* 0x040fe200078ec0ff */
[C---:B------:R-:W-:Y:S01]  /*8520*/  IMAD.SHL.U32 R5, R6.reuse, 0x8, RZ ;  /* 0x0000000806057824 */ /* 0x040fe200078e00ff */
[----:B------:R-:W-:Y:S01]  /*8530*/  LOP3.LUT R97, R109, 0x7e, R108, 0xfe, !PT ;  /* 0x0000007e6d617812 */ /* 0x000fe200078efe6c */
[C---:B------:R-:W-:Y:S01]  /*8540*/  IMAD.SHL.U32 R0, R6.reuse, 0x100, RZ ;  /* 0x0000010006007824 */ /* 0x040fe200078e00ff */
[----:B------:R-:W-:Y:S01]  /*8550*/  LOP3.LUT R4, R3, 0x1000, RZ, 0xc0, !PT ;  /* 0x0000100003047812 */ /* 0x000fe200078ec0ff */
[----:B------:R-:W-:Y:S01]  /*8560*/  IMAD.SHL.U32 R2, R6, 0x10, RZ ;  /* 0x0000001006027824 */ /* 0x000fe200078e00ff */
[----:B------:R-:W-:-:S02]  /*8570*/  LOP3.LUT R5, R5, 0x80, RZ, 0xc0, !PT ;  /* 0x0000008005057812 */ /* 0x000fc400078ec0ff */
[----:B------:R-:W-:Y:S02]  /*8580*/  LOP3.LUT R0, R0, 0x6000, RZ, 0xc0, !PT ;  /* 0x0000600000007812 */ /* 0x000fe400078ec0ff */
[----:B------:R-:W-:Y:S02]  /*8590*/  LOP3.LUT R3, R2, 0x70, RZ, 0xc0, !PT ;  /* 0x0000007002037812 */ /* 0x000fe400078ec0ff */
[----:B------:R-:W-:Y:S02]  /*85a0*/  IADD3 R4, PT, PT, R5, UR7, R4 ;  /* 0x0000000705047c10 */ /* 0x000fe4000fffe004 */
[----:B------:R-:W-:Y:S01]  /*85b0*/  LEA R98, R98, UR7, 0x4 ;  /* 0x0000000762627c11 */ /* 0x000fe2000f8e20ff */
[----:B------:R-:W-:Y:S01]  /*85c0*/  BAR.SYNC.DEFER_BLOCKING 0x0 ;  /* 0x0000000000007b1d */ /* 0x000fe20000010000 */
[----:B------:R-:W-:Y:S02]  /*85d0*/  IADD3 R3, PT, PT, R3, R4, R0 ;  /* 0x0000000403037210 */ /* 0x000fe40007ffe000 */
[----:B------:R-:W-:-:S02]  /*85e0*/  LOP3.LUT R0, R109, R108, RZ, 0xfc, !PT ;  /* 0x0000006c6d007212 */ /* 0x000fc400078efcff */
[C-C-:B------:R-:W-:Y:S01]  /*85f0*/  LOP3.LUT R73, R109.reuse, 0x4a, R108.reuse, 0xfe, !PT ;  /* 0x0000004a6d497812 */ /* 0x140fe200078efe6c */
[----:B------:R-:W1:Y:S01]  /*8600*/  LDCU.64 UR6, c[0x0][0x390] ;  /* 0x00007200ff0677ac */ /* 0x000e620008000a00 */
[----:B------:R-:W-:Y:S02]  /*8610*/  LOP3.LUT R74, R109, 0x48, R108, 0xfe, !PT ;  /* 0x000000486d4a7812 */ /* 0x000fe400078efe6c */
[----:B--2---:R-:W-:-:S05]  /*8620*/  LOP3.LUT R2, R7, 0x300, RZ, 0xc0, !PT ;  /* 0x0000030007027812 */ /* 0x004fca00078ec0ff */
[----:B------:R-:W-:Y:S01]  /*8630*/  IMAD.IADD R3, R2, 0x1, R3 ;  /* 0x0000000102037824 */ /* 0x000fe200078e0203 */
[----:B---3--:R-:W-:Y:S02]  /*8640*/  ISETP.GE.AND P0, PT, R72, R102, PT ;  /* 0x000000664800720c */ /* 0x008fe40003f06270 */
[----:B------:R-:W-:Y:S02]  /*8650*/  LOP3.LUT R102, R109, 0x1e, R108, 0xfe, !PT ;  /* 0x0000001e6d667812 */ /* 0x000fe400078efe6c */
[----:B------:R2:W-:Y:S01]  /*8660*/  STSM.16.M88.4 [R3], R92 ;  /* 0x0000005c03007844 */ /* 0x0005e20000000200 */
[----:B------:R-:W-:-:S03]  /*8670*/  ISETP.LT.AND P2, PT, R0, R103, !P0 ;  /* 0x000000670000720c */ /* 0x000fc60004741270 */
[----:B------:R-:W-:Y:S04]  /*8680*/  STSM.16.M88.4 [R3+0x400], R64 ;  /* 0x0004004003007844 */ /* 0x000fe80000000200 */
[----:B------:R-:W-:Y:S04]  /*8690*/  STSM.16.M88.4 [R3+0x800], R48 ;  /* 0x0008003003007844 */ /* 0x000fe80000000200 */
[----:B------:R-:W-:Y:S01]  /*86a0*/  STSM.16.M88.4 [R3+0xc00], R32 ;  /* 0x000c002003007844 */ /* 0x000fe20000000200 */
[----:B------:R-:W-:Y:S01]  /*86b0*/  BAR.SYNC.DEFER_BLOCKING 0x0 ;  /* 0x0000000000007b1d */ /* 0x000fe20000010000 */
[----:B--2---:R-:W-:-:S02]  /*86c0*/  LOP3.LUT R94, R109, 0x28, R108, 0xfe, !PT ;  /* 0x000000286d5e7812 */ /* 0x004fc400078efe6c */
[C-C-:B------:R-:W-:Y:S02]  /*86d0*/  LOP3.LUT R95, R109.reuse, 0x2a, R108.reuse, 0xfe, !PT ;  /* 0x0000002a6d5f7812 */ /* 0x140fe400078efe6c */
[C-C-:B------:R-:W-:Y:S02]  /*86e0*/  LOP3.LUT R93, R109.reuse, 0x2c, R108.reuse, 0xfe, !PT ;  /* 0x0000002c6d5d7812 */ /* 0x140fe400078efe6c */
[C-C-:B------:R-:W-:Y:S01]  /*86f0*/  LOP3.LUT R92, R109.reuse, 0x30, R108.reuse, 0xfe, !PT ;  /* 0x000000306d5c7812 */ /* 0x140fe200078efe6c */
[----:B------:R-:W2:Y:S04]  /*8700*/  LDS.128 R20, [R98] ;  /* 0x0000000062147984 */ /* 0x000ea80000000c00 */
[----:B------:R-:W3:Y:S04]  /*8710*/  LDS.128 R8, [R98+0x2000] ;  /* 0x0020000062087984 */ /* 0x000ee80000000c00 */
[----:B------:R-:W1:Y:S04]  /*8720*/  LDS.128 R16, [R98+0x4000] ;  /* 0x0040000062107984 */ /* 0x000e680000000c00 */
[----:B------:R-:W2:Y:S01]  /*8730*/  LDS.128 R4, [R98+0x6000] ;  /* 0x0060000062047984 */ /* 0x000ea20000000c00 */
[----:B------:R-:W-:Y:S06]  /*8740*/  BAR.SYNC.DEFER_BLOCKING 0x0 ;  /* 0x0000000000007b1d */ /* 0x000fec0000010000 */
[----:B------:R-:W-:Y:S04]  /*8750*/  STSM.16.M88.4 [R3], R68 ;  /* 0x0000004403007844 */ /* 0x000fe80000000200 */
[----:B------:R4:W-:Y:S04]  /*8760*/  STSM.16.M88.4 [R3+0x400], R80 ;  /* 0x0004005003007844 */ /* 0x0009e80000000200 */
[----:B------:R-:W-:Y:S04]  /*8770*/  STSM.16.M88.4 [R3+0x800], R44 ;  /* 0x0008002c03007844 */ /* 0x000fe80000000200 */
[----:B------:R3:W-:Y:S01]  /*8780*/  STSM.16.M88.4 [R3+0xc00], R24 ;  /* 0x000c001803007844 */ /* 0x0007e20000000200 */
[----:B------:R-:W-:Y:S01]  /*8790*/  BAR.SYNC.DEFER_BLOCKING 0x0 ;  /* 0x0000000000007b1d */ /* 0x000fe20000010000 */
[----:B----4-:R-:W-:-:S02]  /*87a0*/  LOP3.LUT R80, R109, 0x6, R108, 0xfe, !PT ;  /* 0x000000066d507812 */ /* 0x010fc400078efe6c */
[----:B------:R-:W-:-:S03]  /*87b0*/  LOP3.LUT R81, R109, 0xa, R108, 0xfe, !PT ;  /* 0x0000000a6d517812 */ /* 0x000fc600078efe6c */
[-C--:B------:R-:W-:Y:S02]  /*87c0*/  IMAD R83, R80, R100.reuse, RZ ;  /* 0x0000006450537224 */ /* 0x080fe400078e02ff */
[----:B------:R-:W-:Y:S01]  /*87d0*/  IMAD R117, R81, R100, RZ ;  /* 0x0000006451757224 */ /* 0x000fe200078e02ff */
[C-C-:B---3--:R-:W-:Y:S01]  /*87e0*/  LOP3.LUT R26, R109.reuse, 0x70, R108.reuse, 0xfe, !PT ;  /* 0x000000706d1a7812 */ /* 0x148fe200078efe6c */
[----:B------:R-:W-:Y:S01]  /*87f0*/  IMAD R24, R72, UR4, RZ ;  /* 0x0000000448187c24 */ /* 0x000fe2000f8e02ff */
[----:B------:R-:W-:-:S04]  /*8800*/  LOP3.LUT R72, R109, 0x4c, R108, 0xfe, !PT ;  /* 0x0000004c6d487812 */ /* 0x000fc800078efe6c */
[----:B-1----:R-:W-:Y:S01]  /*8810*/  LEA R2, P3, R24, UR6, 0x2 ;  /* 0x0000000618027c11 */ /* 0x002fe2000f8610ff */
[----:B------:R-:W1:Y:S04]  /*8820*/  LDS.128 R32, [R98] ;  /* 0x0000000062207984 */ /* 0x000e680000000c00 */
[----:B------:R-:W3:Y:S04]  /*8830*/  LDS.128 R48, [R98+0x2000] ;  /* 0x0020000062307984 */ /* 0x000ee80000000c00 */
[----:B------:R-:W4:Y:S04]  /*8840*/  LDS.128 R28, [R98+0x4000] ;  /* 0x00400000621c7984 */ /* 0x000f280000000c00 */
[----:B------:R-:W1:Y:S01]  /*8850*/  LDS.128 R44, [R98+0x6000] ;  /* 0x00600000622c7984 */ /* 0x000e620000000c00 */
[----:B------:R-:W-:Y:S06]  /*8860*/  BAR.SYNC.DEFER_BLOCKING 0x0 ;  /* 0x0000000000007b1d */ /* 0x000fec0000010000 */
[----:B------:R2:W-:Y:S04]  /*8870*/  STSM.16.M88.4 [R3], R88 ;  /* 0x0000005803007844 */ /* 0x0005e80000000200 */
[----:B------:R-:W-:Y:S04]  /*8880*/  STSM.16.M88.4 [R3+0x400], R56 ;  /* 0x0004003803007844 */ /* 0x000fe80000000200 */
[----:B------:R-:W-:Y:S04]  /*8890*/  STSM.16.M88.4 [R3+0x800], R40 ;  /* 0x0008002803007844 */ /* 0x000fe80000000200 */
[----:B------:R3:W-:Y:S01]  /*88a0*/  STSM.16.M88.4 [R3+0xc00], R12 ;  /* 0x000c000c03007844 */ /* 0x0007e20000000200 */
[----:B------:R-:W-:Y:S01]  /*88b0*/  BAR.SYNC.DEFER_BLOCKING 0x0 ;  /* 0x0000000000007b1d */ /* 0x000fe20000010000 */
[----:B--2---:R-:W-:-:S02]  /*88c0*/  LOP3.LUT R88, R109, 0x2e, R108, 0xfe, !PT ;  /* 0x0000002e6d587812 */ /* 0x004fc400078efe6c */
[C-C-:B------:R-:W-:Y:S02]  /*88d0*/  LOP3.LUT R90, R109.reuse, 0x32, R108.reuse, 0xfe, !PT ;  /* 0x000000326d5a7812 */ /* 0x140fe400078efe6c */
[C-C-:B------:R-:W-:Y:S02]  /*88e0*/  LOP3.LUT R89, R109.reuse, 0x38, R108.reuse, 0xfe, !PT ;  /* 0x000000386d597812 */ /* 0x140fe400078efe6c */
[C-C-:B------:R-:W-:Y:S02]  /*88f0*/  LOP3.LUT R91, R109.reuse, 0x42, R108.reuse, 0xfe, !PT ;  /* 0x000000426d5b7812 */ /* 0x140fe400078efe6c */
[C-C-:B---3--:R-:W-:Y:S01]  /*8900*/  LOP3.LUT R12, R109.reuse, 0x2, R108.reuse, 0xfe, !PT ;  /* 0x000000026d0c7812 */ /* 0x148fe200078efe6c */
[-C--:B------:R-:W-:Y:S01]  /*8910*/  IMAD R15, R0, R100.reuse, RZ ;  /* 0x00000064000f7224 */ /* 0x080fe200078e02ff */
[----:B------:R-:W-:Y:S02]  /*8920*/  LOP3.LUT R13, R109, 0x4, R108, 0xfe, !PT ;  /* 0x000000046d0d7812 */ /* 0x000fe400078efe6c */
[C---:B------:R-:W-:Y:S01]  /*8930*/  ISETP.LT.AND P1, PT, R12.reuse, R103, !P0 ;  /* 0x000000670c00720c */ /* 0x040fe20004721270 */
[-C--:B------:R-:W-:Y:S01]  /*8940*/  IMAD R25, R12, R100.reuse, RZ ;  /* 0x000000640c197224 */ /* 0x080fe200078e02ff */
[----:B------:R-:W-:Y:S01]  /*8950*/  LEA.HI.X.SX32 R0, R24, UR7, 0x2, P3 ;  /* 0x0000000718007c11 */ /* 0x000fe200098f16ff */
[----:B------:R-:W-:Y:S01]  /*8960*/  IMAD R27, R13, R100, RZ ;  /* 0x000000640d1b7224 */ /* 0x000fe200078e02ff */
[----:B------:R-:W-:-:S02]  /*8970*/  LEA R12, P3, R15, R2, 0x2 ;  /* 0x000000020f0c7211 */ /* 0x000fc400078610ff */
[----:B------:R-:W-:Y:S01]  /*8980*/  ISETP.LT.AND P5, PT, R13, R103, !P0 ;  /* 0x000000670d00720c */ /* 0x000fe200047a1270 */
[----:B------:R-:W2:Y:S01]  /*8990*/  LDS.128 R68, [R98] ;  /* 0x0000000062447984 */ /* 0x000ea20000000c00 */
[----:B------:R-:W-:Y:S02]  /*89a0*/  LEA R14, P4, R25, R2, 0x2 ;  /* 0x00000002190e7211 */ /* 0x000fe400078810ff */
[----:B------:R-:W-:Y:S01]  /*89b0*/  LEA.HI.X.SX32 R13, R15, R0, 0x2, P3 ;  /* 0x000000000f0d7211 */ /* 0x000fe200018f16ff */
[----:B------:R-:W3:Y:S01]  /*89c0*/  LDS.128 R64, [R98+0x2000] ;  /* 0x0020000062407984 */ /* 0x000ee20000000c00 */
[----:B------:R-:W-:Y:S02]  /*89d0*/  LEA R24, P3, R27, R2, 0x2 ;  /* 0x000000021b187211 */ /* 0x000fe400078610ff */
[-C--:B------:R-:W-:Y:S01]  /*89e0*/  LEA.HI.X.SX32 R15, R25, R0.reuse, 0x2, P4 ;  /* 0x00000000190f7211 */ /* 0x080fe200020f16ff */
[----:B------:R-:W1:Y:S01]  /*89f0*/  LDS.128 R56, [R98+0x4000] ;  /* 0x0040000062387984 */ /* 0x000e620000000c00 */
[----:B------:R-:W-:-:S02]  /*8a00*/  LEA.HI.X.SX32 R25, R27, R0, 0x2, P3 ;  /* 0x000000001b197211 */ /* 0x000fc400018f16ff */
[----:B------:R-:W-:Y:S01]  /*8a10*/  ISETP.LT.AND P4, PT, R80, R103, !P0 ;  /* 0x000000675000720c */ /* 0x000fe20004781270 */
[----:B------:R-:W1:Y:S01]  /*8a20*/  LDS.128 R40, [R98+0x6000] ;  /* 0x0060000062287984 */ /* 0x000e620000000c00 */
[----:B------:R-:W-:Y:S01]  /*8a30*/  BAR.SYNC.DEFER_BLOCKING 0x0 ;  /* 0x0000000000007b1d */ /* 0x000fe20000010000 */
[----:B------:R-:W-:Y:S02]  /*8a40*/  LEA R82, P3, R87, R2, 0x2 ;  /* 0x0000000257527211 */ /* 0x000fe400078610ff */
[----:B------:R-:W-:-:S03]  /*8a50*/  LOP3.LUT R27, R109, 0x60, R108, 0xfe, !PT ;  /* 0x000000606d1b7812 */ /* 0x000fc600078efe6c */
[----:B------:R4:W-:Y:S04]  /*8a60*/  STSM.16.M88.4 [R3], R60 ;  /* 0x0000003c03007844 */ /* 0x0009e80000000200 */
[----:B------:R2:W-:Y:S04]  /*8a70*/  STSM.16.M88.4 [R3+0x400], R52 ;  /* 0x0004003403007844 */ /* 0x0005e80000000200 */
[----:B------:R2:W-:Y:S04]  /*8a80*/  STSM.16.M88.4 [R3+0x800], R36 ;  /* 0x0008002403007844 */ /* 0x0005e80000000200 */
[----:B------:R3:W-:Y:S01]  /*8a90*/  STSM.16.M88.4 [R3+0xc00], R76 ;  /* 0x000c004c03007844 */ /* 0x0007e20000000200 */
[----:B------:R-:W-:Y:S01]  /*8aa0*/  BAR.SYNC.DEFER_BLOCKING 0x0 ;  /* 0x0000000000007b1d */ /* 0x000fe20000010000 */
[----:B----4-:R-:W-:-:S02]  /*8ab0*/  LOP3.LUT R60, R109, 0x54, R108, 0xfe, !PT ;  /* 0x000000546d3c7812 */ /* 0x010fc400078efe6c */
[C-C-:B------:R-:W-:Y:S02]  /*8ac0*/  LOP3.LUT R61, R109.reuse, 0x52, R108.reuse, 0xfe, !PT ;  /* 0x000000526d3d7812 */ /* 0x140fe400078efe6c */
[C-C-:B--2---:R-:W-:Y:S02]  /*8ad0*/  LOP3.LUT R52, R109.reuse, 0x62, R108.reuse, 0xfe, !PT ;  /* 0x000000626d347812 */ /* 0x144fe400078efe6c */
[C-C-:B------:R-:W-:Y:S02]  /*8ae0*/  LOP3.LUT R53, R109.reuse, 0x5c, R108.reuse, 0xfe, !PT ;  /* 0x0000005c6d357812 */ /* 0x140fe400078efe6c */
[C-C-:B------:R-:W-:Y:S02]  /*8af0*/  LOP3.LUT R36, R109.reuse, 0x6c, R108.reuse, 0xfe, !PT ;  /* 0x0000006c6d247812 */ /* 0x140fe400078efe6c */
[C-C-:B------:R-:W-:Y:S02]  /*8b00*/  LOP3.LUT R37, R109.reuse, 0x68, R108.reuse, 0xfe, !PT ;  /* 0x000000686d257812 */ /* 0x140fe400078efe6c */
[----:B---3--:R-:W-:-:S02]  /*8b10*/  LOP3.LUT R76, R109, 0x34, R108, 0xfe, !PT ;  /* 0x000000346d4c7812 */ /* 0x008fc400078efe6c */
[C-C-:B------:R-:W-:Y:S02]  /*8b20*/  LOP3.LUT R77, R109.reuse, 0x36, R108.reuse, 0xfe, !PT ;  /* 0x000000366d4d7812 */ /* 0x140fe400078efe6c */
[C-C-:B------:R-:W-:Y:S02]  /*8b30*/  LOP3.LUT R79, R109.reuse, 0x3e, R108.reuse, 0xfe, !PT ;  /* 0x0000003e6d4f7812 */ /* 0x140fe400078efe6c */
[C-C-:B------:R-:W-:Y:S02]  /*8b40*/  LOP3.LUT R3, R109.reuse, 0x7a, R108.reuse, 0xfe, !PT ;  /* 0x0000007a6d037812 */ /* 0x140fe400078efe6c */
[C-C-:B------:R-:W-:Y:S02]  /*8b50*/  LOP3.LUT R39, R109.reuse, 0x64, R108.reuse, 0xfe, !PT ;  /* 0x000000646d277812 */ /* 0x140fe400078efe6c */
[----:B------:R-:W-:Y:S01]  /*8b60*/  LOP3.LUT R54, R109, 0x5a, R108, 0xfe, !PT ;  /* 0x0000005a6d367812 */ /* 0x000fe200078efe6c */
[----:B------:R-:W-:Y:S01]  /*8b70*/  @P2 STG.E desc[UR16][R12.64], R20 ;  /* 0x000000140c002986 */ /* 0x000fe2000c101910 */
[----:B------:R-:W-:-:S02]  /*8b80*/  LEA R80, P2, R83, R2, 0x2 ;  /* 0x0000000253507211 */ /* 0x000fc400078410ff */
[----:B------:R-:W-:Y:S01]  /*8b90*/  LOP3.LUT R38, R109, 0x58, R108, 0xfe, !PT ;  /* 0x000000586d267812 */ /* 0x000fe200078efe6c */
[----:B------:R2:W-:Y:S01]  /*8ba0*/  @P1 STG.E desc[UR16][R14.64], R21 ;  /* 0x000000150e001986 */ /* 0x0005e2000c101910 */
[-C--:B------:R-:W-:Y:S02]  /*8bb0*/  ISETP.LT.AND P1, PT, R81, R103.reuse, !P0 ;  /* 0x000000675100720c */ /* 0x080fe40004721270 */
[-C--:B------:R-:W-:Y:S01]  /*8bc0*/  LEA.HI.X.SX32 R81, R83, R0.reuse, 0x2, P2 ;  /* 0x0000000053517211 */ /* 0x080fe200010f16ff */
[----:B------:R3:W-:Y:S01]  /*8bd0*/  @P5 STG.E desc[UR16][R24.64], R22 ;  /* 0x0000001618005986 */ /* 0x0007e2000c101910 */
[----:B------:R-:W-:Y:S02]  /*8be0*/  ISETP.LT.AND P5, PT, R75, R103, !P0 ;  /* 0x000000674b00720c */ /* 0x000fe400047a1270 */
[----:B------:R-:W-:Y:S01]  /*8bf0*/  LEA.HI.X.SX32 R83, R87, R0, 0x2, P3 ;  /* 0x0000000057537211 */ /* 0x000fe200018f16ff */
[----:B------:R4:W-:Y:S01]  /*8c00*/  @P4 STG.E desc[UR16][R80.64], R23 ;  /* 0x0000001750004986 */ /* 0x0009e2000c101910 */
[----:B------:R-:W-:-:S02]  /*8c10*/  LEA R86, P2, R117, R2, 0x2 ;  /* 0x0000000275567211 */ /* 0x000fc400078410ff */
[C---:B------:R-:W-:Y:S01]  /*8c20*/  ISETP.LT.AND P3, PT, R115.reuse, R103, !P0 ;  /* 0x000000677300720c */ /* 0x040fe20004761270 */
[-C--:B------:R-:W-:Y:S01]  /*8c30*/  IMAD R115, R115, R100.reuse, RZ ;  /* 0x0000006473737224 */ /* 0x080fe200078e02ff */
[C-C-:B--2---:R-:W-:Y:S02]  /*8c40*/  LOP3.LUT R14, R109.reuse, 0x7c, R108.reuse, 0xfe, !PT ;  /* 0x0000007c6d0e7812 */ /* 0x144fe400078efe6c */
[C-C-:B------:R-:W-:Y:S02]  /*8c50*/  LOP3.LUT R20, R109.reuse, 0x78, R108.reuse, 0xfe, !PT ;  /* 0x000000786d147812 */ /* 0x140fe400078efe6c */
[C-C-:B---3--:R-:W-:Y:S01]  /*8c60*/  LOP3.LUT R22, R109.reuse, 0x76, R108.reuse, 0xfe, !PT ;  /* 0x000000766d167812 */ /* 0x148fe200078efe6c */
[----:B------:R2:W-:Y:S01]  /*8c70*/  @P5 STG.E desc[UR16][R82.64], R8 ;  /* 0x0000000852005986 */ /* 0x0005e2000c101910 */
[C-C-:B------:R-:W-:Y:S01]  /*8c80*/  LOP3.LUT R25, R109.reuse, 0x74, R108.reuse, 0xfe, !PT ;  /* 0x000000746d197812 */ /* 0x140fe200078efe6c */
[----:B----4-:R-:W-:Y:S01]  /*8c90*/  IMAD R23, R112, R100, RZ ;  /* 0x0000006470177224 */ /* 0x010fe200078e02ff */
[----:B------:R-:W-:-:S02]  /*8ca0*/  LOP3.LUT R21, R109, 0x72, R108, 0xfe, !PT ;  /* 0x000000726d157812 */ /* 0x000fc400078efe6c */
[C-C-:B------:R-:W-:Y:S02]  /*8cb0*/  LOP3.LUT R15, R109.reuse, 0x6e, R108.reuse, 0xfe, !PT ;  /* 0x0000006e6d0f7812 */ /* 0x140fe400078efe6c */
[C-C-:B------:R-:W-:Y:S02]  /*8cc0*/  LOP3.LUT R13, R109.reuse, 0x6a, R108.reuse, 0xfe, !PT ;  /* 0x0000006a6d0d7812 */ /* 0x140fe400078efe6c */
[C-C-:B------:R-:W-:Y:S02]  /*8cd0*/  LOP3.LUT R12, R109.reuse, 0x66, R108.reuse, 0xfe, !PT ;  /* 0x000000666d0c7812 */ /* 0x140fe400078efe6c */
[C-C-:B------:R-:W-:Y:S02]  /*8ce0*/  LOP3.LUT R24, R109.reuse, 0x5e, R108.reuse, 0xfe, !PT ;  /* 0x0000005e6d187812 */ /* 0x140fe400078efe6c */
[C-C-:B------:R-:W-:Y:S02]  /*8cf0*/  LOP3.LUT R55, R109.reuse, 0x56, R108.reuse, 0xfe, !PT ;  /* 0x000000566d377812 */ /* 0x140fe400078efe6c */
[----:B------:R-:W-:-:S02]  /*8d00*/  LOP3.LUT R62, R109, 0x50, R108, 0xfe, !PT ;  /* 0x000000506d3e7812 */ /* 0x000fc400078efe6c */
[C-C-:B------:R-:W-:Y:S02]  /*8d10*/  LOP3.LUT R63, R109.reuse, 0x4e, R108.reuse, 0xfe, !PT ;  /* 0x0000004e6d3f7812 */ /* 0x140fe400078efe6c */
[C-C-:B------:R-:W-:Y:S02]  /*8d20*/  LOP3.LUT R75, R109.reuse, 0x46, R108.reuse, 0xfe, !PT ;  /* 0x000000466d4b7812 */ /* 0x140fe400078efe6c */
[--C-:B------:R-:W-:Y:S02]  /*8d30*/  LOP3.LUT R78, R109, 0x44, R108.reuse, 0xfe, !PT ;  /* 0x000000446d4e7812 */ /* 0x100fe400078efe6c */
[----:B------:R-:W-:Y:S02]  /*8d40*/  LEA.HI.X.SX32 R87, R117, R0, 0x2, P2 ;  /* 0x0000000075577211 */ /* 0x000fe400010f16ff */
[----:B------:R-:W-:Y:S01]  /*8d50*/  LOP3.LUT R108, R109, 0x40, R108, 0xfe, !PT ;  /* 0x000000406d6c7812 */ /* 0x000fe200078efe6c */
[C---:B------:R-:W-:Y:S01]  /*8d60*/  IMAD R109, R114.reuse, R100, RZ ;  /* 0x00000064726d7224 */ /* 0x040fe200078e02ff */
[----:B------:R-:W-:Y:S01]  /*8d70*/  ISETP.LT.AND P4, PT, R114, R103, !P0 ;  /* 0x000000677200720c */ /* 0x000fe20004781270 */
[----:B------:R3:W-:Y:S01]  /*8d80*/  @P1 STG.E desc[UR16][R86.64], R9 ;  /* 0x0000000956001986 */ /* 0x0007e2000c101910 */
[----:B--2---:R-:W-:-:S02]  /*8d90*/  LEA R82, P2, R115, R2, 0x2 ;  /* 0x0000000273527211 */ /* 0x004fc400078410ff */
[CC--:B------:R-:W-:Y:S01]  /*8da0*/  ISETP.LT.AND P1, PT, R113.reuse, R103.reuse, !P0 ;  /* 0x000000677100720c */ /* 0x0c0fe20004721270 */
[----:B------:R-:W-:Y:S01]  /*8db0*/  IMAD R113, R113, R100, RZ ;  /* 0x0000006471717224 */ /* 0x000fe200078e02ff */
[----:B------:R-:W-:Y:S02]  /*8dc0*/  LEA R80, P5, R109, R2, 0x2 ;  /* 0x000000026d507211 */ /* 0x000fe400078a10ff */
[-C--:B------:R-:W-:Y:S02]  /*8dd0*/  LEA.HI.X.SX32 R83, R115, R0.reuse, 0x2, P2 ;  /* 0x0000000073537211 */ /* 0x080fe400010f16ff */
[----:B------:R-:W-:Y:S02]  /*8de0*/  ISETP.LT.AND P2, PT, R112, R103, !P0 ;  /* 0x000000677000720c */ /* 0x000fe40004741270 */
[----:B------:R-:W-:Y:S01]  /*8df0*/  LEA.HI.X.SX32 R81, R109, R0, 0x2, P5 ;  /* 0x000000006d517211 */ /* 0x000fe200028f16ff */
[----:B------:R2:W-:Y:S01]  /*8e00*/  @P3 STG.E desc[UR16][R82.64], R10 ;  /* 0x0000000a52003986 */ /* 0x0005e2000c101910 */
[----:B------:R-:W-:-:S02]  /*8e10*/  LEA R8, P6, R113, R2, 0x2 ;  /* 0x0000000271087211 */ /* 0x000fc400078c10ff */
[----:B------:R-:W-:Y:S01]  /*8e20*/  ISETP.LT.AND P5, PT, R111, R103, !P0 ;  /* 0x000000676f00720c */ /* 0x000fe200047a1270 */
[----:B------:R4:W-:Y:S01]  /*8e30*/  @P4 STG.E desc[UR16][R80.64], R11 ;  /* 0x0000000b50004986 */ /* 0x0009e2000c101910 */
[----:B---3--:R-:W-:Y:S01]  /*8e40*/  LEA.HI.X.SX32 R9, R113, R0, 0x2, P6 ;  /* 0x0000000071097211 */ /* 0x008fe200030f16ff */
[----:B------:R-:W-:-:S04]  /*8e50*/  IMAD R111, R111, R100, RZ ;  /* 0x000000646f6f7224 */ /* 0x000fc800078e02ff */
[----:B------:R3:W-:Y:S01]  /*8e60*/  @P1 STG.E desc[UR16][R8.64], R16 ;  /* 0x0000001008001986 */ /* 0x0007e2000c101910 */
[----:B------:R-:W-:Y:S02]  /*8e70*/  ISETP.LT.AND P1, PT, R106, R103, !P0 ;  /* 0x000000676a00720c */ /* 0x000fe40004721270 */
[----:B--2---:R-:W-:Y:S01]  /*8e80*/  LEA R10, P3, R23, R2, 0x2 ;  /* 0x00000002170a7211 */ /* 0x004fe200078610ff */
[----:B----4-:R-:W-:-:S03]  /*8e90*/  IMAD R81, R110, R100, RZ ;  /* 0x000000646e517224 */ /* 0x010fc600078e02ff */
[----:B------:R-:W-:Y:S01]  /*8ea0*/  LEA.HI.X.SX32 R11, R23, R0, 0x2, P3 ;  /* 0x00000000170b7211 */ /* 0x000fe200018f16ff */
[----:B------:R-:W-:-:S04]  /*8eb0*/  IMAD R23, R106, R100, RZ ;  /* 0x000000646a177224 */ /* 0x000fc800078e02ff */
[----:B------:R2:W-:Y:S01]  /*8ec0*/  @P2 STG.E desc[UR16][R10.64], R17 ;  /* 0x000000110a002986 */ /* 0x0005e2000c101910 */
[C---:B------:R-:W-:Y:S01]  /*8ed0*/  ISETP.LT.AND P2, PT, R107.reuse, R103, !P0 ;  /* 0x000000676b00720c */ /* 0x040fe20004741270 */
[----:B------:R-:W-:Y:S01]  /*8ee0*/  IMAD R107, R107, R100, RZ ;  /* 0x000000646b6b7224 */ /* 0x000fe200078e02ff */
[----:B---3--:R-:W-:-:S04]  /*8ef0*/  LEA R8, P4, R23, R2, 0x2 ;  /* 0x0000000217087211 */ /* 0x008fc800078810ff */
[----:B------:R-:W-:Y:S01]  /*8f00*/  LEA.HI.X.SX32 R9, R23, R0, 0x2, P4 ;  /* 0x0000000017097211 */ /* 0x000fe200020f16ff */
[-C--:B------:R-:W-:Y:S01]  /*8f10*/  IMAD R23, R102, R100.reuse, RZ ;  /* 0x0000006466177224 */ /* 0x080fe200078e02ff */
[C---:B------:R-:W-:Y:S01]  /*8f20*/  ISETP.LT.AND P4, PT, R105.reuse, R103, !P0 ;  /* 0x000000676900720c */ /* 0x040fe20004781270 */
[----:B------:R-:W-:Y:S01]  /*8f30*/  IMAD R105, R105, R100, RZ ;  /* 0x0000006469697224 */ /* 0x000fe200078e02ff */
[----:B--2---:R-:W-:-:S04]  /*8f40*/  LEA R10, P3, R111, R2, 0x2 ;  /* 0x000000026f0a7211 */ /* 0x004fc800078610ff */
[----:B------:R-:W-:Y:S02]  /*8f50*/  LEA.HI.X.SX32 R11, R111, R0, 0x2, P3 ;  /* 0x000000006f0b7211 */ /* 0x000fe400018f16ff */
[----:B------:R-:W-:-:S03]  /*8f60*/  ISETP.LT.AND P3, PT, R110, R103, !P0 ;  /* 0x000000676e00720c */ /* 0x000fc60004761270 */
[----:B------:R2:W-:Y:S01]  /*8f70*/  @P5 STG.E desc[UR16][R10.64], R18 ;  /* 0x000000120a005986 */ /* 0x0005e2000c101910 */
[----:B------:R-:W-:-:S03]  /*8f80*/  LEA R16, P5, R81, R2, 0x2 ;  /* 0x0000000251107211 */ /* 0x000fc600078a10ff */
[----:B------:R3:W-:Y:S01]  /*8f90*/  @P1 STG.E desc[UR16][R8.64], R19 ;  /* 0x0000001308001986 */ /* 0x0007e2000c101910 */
[----:B------:R-:W-:Y:S01]  /*8fa0*/  LEA.HI.X.SX32 R17, R81, R0, 0x2, P5 ;  /* 0x0000000051117211 */ /* 0x000fe200028f16ff */
[----:B------:R-:W-:Y:S01]  /*8fb0*/  IMAD R81, R104, R100, RZ ;  /* 0x0000006468517224 */ /* 0x000fe200078e02ff */
[----:B------:R-:W-:Y:S02]  /*8fc0*/  ISETP.LT.AND P5, PT, R102, R103, !P0 ;  /* 0x000000676600720c */ /* 0x000fe400047a1270 */
[----:B--2---:R-:W-:-:S04]  /*8fd0*/  LEA R10, P6, R107, R2, 0x2 ;  /* 0x000000026b0a7211 */ /* 0x004fc800078c10ff */
[----:B------:R-:W-:Y:S01]  /*8fe0*/  LEA.HI.X.SX32 R11, R107, R0, 0x2, P6 ;  /* 0x000000006b0b7211 */ /* 0x000fe200030f16ff */
[----:B---3--:R-:W-:Y:S01]  /*8ff0*/  IMAD R19, R90, R100, RZ ;  /* 0x000000645a137224 */ /* 0x008fe200078e02ff */
[----:B------:R-:W-:-:S03]  /*9000*/  LEA R8, P1, R105, R2, 0x2 ;  /* 0x0000000269087211 */ /* 0x000fc600078210ff */
[----:B------:R2:W-:Y:S01]  /*9010*/  @P2 STG.E desc[UR16][R10.64], R4 ;  /* 0x000000040a002986 */ /* 0x0005e2000c101910 */
[----:B------:R-:W-:Y:S02]  /*9020*/  LEA.HI.X.SX32 R9, R105, R0, 0x2, P1 ;  /* 0x0000000069097211 */ /* 0x000fe400008f16ff */
[CC--:B------:R-:W-:Y:S01]  /*9030*/  ISETP.LT.AND P1, PT, R101.reuse, R103.reuse, !P0 ;  /* 0x000000676500720c */ /* 0x0c0fe20004721270 */
[----:B------:R3:W-:Y:S01]  /*9040*/  @P3 STG.E desc[UR16][R16.64], R5 ;  /* 0x0000000510003986 */ /* 0x0007e2000c101910 */
[----:B------:R-:W-:Y:S01]  /*9050*/  ISETP.LT.AND P3, PT, R104, R103, !P0 ;  /* 0x000000676800720c */ /* 0x000fe20004761270 */
[----:B------:R-:W-:Y:S02]  /*9060*/  IMAD R101, R101, R100, RZ ;  /* 0x0000006465657224 */ /* 0x000fe400078e02ff */
[----:B------:R4:W-:Y:S01]  /*9070*/  @P4 STG.E desc[UR16][R8.64], R6 ;  /* 0x0000000608004986 */ /* 0x0009e2000c101910 */
[----:B--2---:R-:W-:Y:S01]  /*9080*/  LEA R4, P2, R23, R2, 0x2 ;  /* 0x0000000217047211 */ /* 0x004fe200078410ff */
[----:B------:R-:W-:-:S03]  /*9090*/  IMAD R11, R96, R100, RZ ;  /* 0x00000064600b7224 */ /* 0x000fc600078e02ff */
[----:B---3--:R-:W-:Y:S01]  /*90a0*/  LEA.HI.X.SX32 R5, R23, R0, 0x2, P2 ;  /* 0x0000000017057211 */ /* 0x008fe200010f16ff */
[-C--:B------:R-:W-:Y:S01]  /*90b0*/  IMAD R17, R94, R100.reuse, RZ ;  /* 0x000000645e117224 */ /* 0x080fe200078e02ff */
[C---:B------:R-:W-:Y:S01]  /*90c0*/  ISETP.LT.AND P2, PT, R99.reuse, R103, !P0 ;  /* 0x000000676300720c */ /* 0x040fe20004741270 */
[----:B------:R-:W-:Y:S01]  /*90d0*/  IMAD R99, R99, R100, RZ ;  /* 0x0000006463637224 */ /* 0x000fe200078e02ff */
[-C--:B----4-:R-:W-:Y:S01]  /*90e0*/  LEA R8, P4, R81, R2.reuse, 0x2 ;  /* 0x0000000251087211 */ /* 0x090fe200078810ff */
[----:B------:R2:W-:Y:S01]  /*90f0*/  @P5 STG.E desc[UR16][R4.64], R7 ;  /* 0x0000000704005986 */ /* 0x0005e2000c101910 */
[----:B------:R-:W-:Y:S02]  /*9100*/  LEA R6, P6, R101, R2, 0x2 ;  /* 0x0000000265067211 */ /* 0x000fe400078c10ff */
[----:B------:R-:W-:-:S05]  /*9110*/  LEA.HI.X.SX32 R9, R81, R0, 0x2, P4 ;  /* 0x0000000051097211 */ /* 0x000fca00020f16ff */
[----:B-1----:R-:W-:Y:S01]  /*9120*/  @P3 STG.E desc[UR16][R8.64], R32 ;  /* 0x0000002008003986 */ /* 0x002fe2000c101910 */
[-C--:B------:R-:W-:Y:S02]  /*9130*/  ISETP.LT.AND P3, PT, R94, R103.reuse, !P0 ;  /* 0x000000675e00720c */ /* 0x080fe40004761270 */
[----:B--2---:R-:W-:Y:S02]  /*9140*/  LEA R4, P4, R99, R2, 0x2 ;  /* 0x0000000263047211 */ /* 0x004fe400078810ff */
[-C--:B------:R-:W-:Y:S02]  /*9150*/  LEA.HI.X.SX32 R7, R101, R0.reuse, 0x2, P6 ;  /* 0x0000000065077211 */ /* 0x080fe400030f16ff */
[----:B------:R-:W-:Y:S02]  /*9160*/  LEA.HI.X.SX32 R5, R99, R0, 0x2, P4 ;  /* 0x0000000063057211 */ /* 0x000fe400020f16ff */
[-C--:B------:R-:W-:Y:S01]  /*9170*/  ISETP.LT.AND P4, PT, R96, R103.reuse, !P0 ;  /* 0x000000676000720c */ /* 0x080fe20004781270 */
[----:B------:R1:W-:Y:S01]  /*9180*/  @P1 STG.E desc[UR16][R6.64], R33 ;  /* 0x0000002106001986 */ /* 0x0003e2000c101910 */
[C---:B------:R-:W-:Y:S01]  /*9190*/  ISETP.LT.AND P1, PT, R95.reuse, R103, !P0 ;  /* 0x000000675f00720c */ /* 0x040fe20004721270 */
[----:B------:R-:W-:-:S02]  /*91a0*/  IMAD R95, R95, R100, RZ ;  /* 0x000000645f5f7224 */ /* 0x000fc400078e02ff */
[----:B------:R2:W-:Y:S01]  /*91b0*/  @P2 STG.E desc[UR16][R4.64], R34 ;  /* 0x0000002204002986 */ /* 0x0005e2000c101910 */
[-C--:B-1----:R-:W-:Y:S02]  /*91c0*/  LEA R6, P6, R17, R2.reuse, 0x2 ;  /* 0x0000000211067211 */ /* 0x082fe400078c10ff */
[----:B--2---:R-:W-:Y:S02]  /*91d0*/  LEA R4, P2, R11, R2, 0x2 ;  /* 0x000000020b047211 */ /* 0x004fe400078410ff */
[----:B------:R-:W-:Y:S01]  /*91e0*/  LEA.HI.X.SX32 R7, R17, R0, 0x2, P6 ;  /* 0x0000000011077211 */ /* 0x000fe200030f16ff */
[----:B------:R-:W-:Y:S01]  /*91f0*/  IMAD R17, R92, R100, RZ ;  /* 0x000000645c117224 */ /* 0x000fe200078e02ff */
[----:B------:R-:W-:Y:S01]  /*9200*/  LEA.HI.X.SX32 R5, R11, R0, 0x2, P2 ;  /* 0x000000000b057211 */ /* 0x000fe200010f16ff */
[CC--:B------:R-:W-:Y:S01]  /*9210*/  IMAD R11, R88.reuse, R100.reuse, RZ ;  /* 0x00000064580b7224 */ /* 0x0c0fe200078e02ff */
[CC--:B------:R-:W-:Y:S01]  /*9220*/  ISETP.LT.AND P2, PT, R93.reuse, R103.reuse, !P0 ;  /* 0x000000675d00720c */ /* 0x0c0fe20004741270 */
[----:B------:R-:W-:Y:S01]  /*9230*/  IMAD R93, R93, R100, RZ ;  /* 0x000000645d5d7224 */ /* 0x000fe200078e02ff */
[----:B------:R-:W-:Y:S01]  /*9240*/  ISETP.LT.AND P6, PT, R88, R103, !P0 ;  /* 0x000000675800720c */ /* 0x000fe200047c1270 */
[----:B------:R1:W-:Y:S03]  /*9250*/  @P4 STG.E desc[UR16][R4.64], R35 ;  /* 0x0000002304004986 */ /* 0x0003e6000c101910 */
[-C--:B------:R-:W-:Y:S01]  /*9260*/  LEA R8, P5, R93, R2.reuse, 0x2 ;  /* 0x000000025d087211 */ /* 0x080fe200078a10ff */
[----:B------:R2:W-:Y:S01]  /*9270*/  @P3 STG.E desc[UR16][R6.64], R48 ;  /* 0x0000003006003986 */ /* 0x0005e2000c101910 */
[----:B------:R-:W-:-:S02]  /*9280*/  LEA R10, P3, R11, R2, 0x2 ;  /* 0x000000020b0a7211 */ /* 0x000fc400078610ff */
[-C--:B------:R-:W-:Y:S02]  /*9290*/  LEA.HI.X.SX32 R9, R93, R0.reuse, 0x2, P5 ;  /* 0x000000005d097211 */ /* 0x080fe400028f16ff */
[----:B------:R-:W-:Y:S02]  /*92a0*/  LEA.HI.X.SX32 R11, R11, R0, 0x2, P3 ;  /* 0x000000000b0b7211 */ /* 0x000fe400018f16ff */
[C---:B------:R-:W-:Y:S02]  /*92b0*/  ISETP.LT.AND P3, PT, R76.reuse, R103, !P0 ;  /* 0x000000674c00720c */ /* 0x040fe40004761270 */
[----:B-1----:R-:W-:Y:S01]  /*92c0*/  LEA R4, P4, R95, R2, 0x2 ;  /* 0x000000025f047211 */ /* 0x002fe200078810ff */
[----:B--2---:R-:W-:-:S03]  /*92d0*/  IMAD R7, R76, R100, RZ ;  /* 0x000000644c077224 */ /* 0x004fc600078e02ff */
[----:B------:R-:W-:Y:S02]  /*92e0*/  LEA.HI.X.SX32 R5, R95, R0, 0x2, P4 ;  /* 0x000000005f057211 */ /* 0x000fe400020f16ff */
[----:B------:R-:W-:-:S03]  /*92f0*/  ISETP.LT.AND P4, PT, R92, R103, !P0 ;  /* 0x000000675c00720c */ /* 0x000fc60004781270 */
[----:B------:R1:W-:Y:S01]  /*9300*/  @P1 STG.E desc[UR16][R4.64], R49 ;  /* 0x0000003104001986 */ /* 0x0003e2000c101910 */
[----:B------:R-:W-:-:S03]  /*9310*/  ISETP.LT.AND P1, PT, R90, R103, !P0 ;  /* 0x000000675a00720c */ /* 0x000fc60004721270 */
[----:B------:R2:W-:Y:S01]  /*9320*/  @P2 STG.E desc[UR16][R8.64], R50 ;  /* 0x0000003208002986 */ /* 0x0005e2000c101910 */
[----:B------:R-:W-:-:S03]  /*9330*/  LEA R16, P2, R17, R2, 0x2 ;  /* 0x0000000211107211 */ /* 0x000fc600078410ff */
[----:B------:R3:W-:Y:S01]  /*9340*/  @P6 STG.E desc[UR16][R10.64], R51 ;  /* 0x000000330a006986 */ /* 0x0007e2000c101910 */
[----:B------:R-:W-:Y:S02]  /*9350*/  LEA.HI.X.SX32 R17, R17, R0, 0x2, P2 ;  /* 0x0000000011117211 */ /* 0x000fe400010f16ff */
[C---:B------:R-:W-:Y:S01]  /*9360*/  ISETP.LT.AND P2, PT, R77.reuse, R103, !P0 ;  /* 0x000000674d00720c */ /* 0x040fe20004741270 */
[----:B------:R-:W-:Y:S01]  /*9370*/  IMAD R77, R77, R100, RZ ;  /* 0x000000644d4d7224 */ /* 0x000fe200078e02ff */
[-C--:B-1----:R-:W-:Y:S01]  /*9380*/  LEA R4, P5, R19, R2.reuse, 0x2 ;  /* 0x0000000213047211 */ /* 0x082fe200078a10ff */
[----:B------:R-:W-:Y:S01]  /*9390*/  @P4 STG.E desc[UR16][R16.64], R28 ;  /* 0x0000001c10004986 */ /* 0x000fe2000c101910 */
[----:B------:R-:W-:Y:S02]  /*93a0*/  LEA R6, P6, R7, R2, 0x2 ;  /* 0x0000000207067211 */ /* 0x000fe400078c10ff */
[-C--:B------:R-:W-:Y:S02]  /*93b0*/  LEA.HI.X.SX32 R5, R19, R0.reuse, 0x2, P5 ;  /* 0x0000000013057211 */ /* 0x080fe400028f16ff */
[----:B------:R-:W-:-:S02]  /*93c0*/  LEA.HI.X.SX32 R7, R7, R0, 0x2, P6 ;  /* 0x0000000007077211 */ /* 0x000fc400030f16ff */
[----:B--2---:R-:W-:Y:S01]  /*93d0*/  LEA R8, P4, R77, R2, 0x2 ;  /* 0x000000024d087211 */ /* 0x004fe200078810ff */
[----:B------:R1:W-:Y:S01]  /*93e0*/  @P1 STG.E desc[UR16][R4.64], R29 ;  /* 0x0000001d04001986 */ /* 0x0003e2000c101910 */
[CC--:B------:R-:W-:Y:S01]  /*93f0*/  ISETP.LT.AND P1, PT, R89.reuse, R103.reuse, !P0 ;  /* 0x000000675900720c */ /* 0x0c0fe20004721270 */
[----:B------:R-:W-:Y:S01]  /*9400*/  IMAD R89, R89, R100, RZ ;  /* 0x0000006459597224 */ /* 0x000fe200078e02ff */
[----:B------:R-:W-:Y:S01]  /*9410*/  LEA.HI.X.SX32 R9, R77, R0, 0x2, P4 ;  /* 0x000000004d097211 */ /* 0x000fe200020f16ff */
[----:B------:R-:W-:Y:S01]  /*9420*/  @P3 STG.E desc[UR16][R6.64], R30 ;  /* 0x0000001e06003986 */ /* 0x000fe2000c101910 */
[CC--:B------:R-:W-:Y:S01]  /*9430*/  ISETP.LT.AND P4, PT, R85.reuse, R103.reuse, !P0 ;  /* 0x000000675500720c */ /* 0x0c0fe20004781270 */
[----:B------:R-:W-:Y:S01]  /*9440*/  IMAD R85, R85, R100, RZ ;  /* 0x0000006455557224 */ /* 0x000fe200078e02ff */
[----:B---3--:R-:W-:Y:S01]  /*9450*/  LEA R10, P3, R89, R2, 0x2 ;  /* 0x00000002590a7211 */ /* 0x008fe200078610ff */
[----:B------:R2:W-:Y:S01]  /*9460*/  @P2 STG.E desc[UR16][R8.64], R31 ;  /* 0x0000001f08002986 */ /* 0x0005e2000c101910 */
[----:B------:R-:W-:-:S02]  /*9470*/  ISETP.LT.AND P2, PT, R84, R103, !P0 ;  /* 0x000000675400720c */ /* 0x000fc40004741270 */
[----:B------:R-:W-:Y:S01]  /*9480*/  LEA.HI.X.SX32 R11, R89, R0, 0x2, P3 ;  /* 0x00000000590b7211 */ /* 0x000fe200018f16ff */
[-C--:B-1----:R-:W-:Y:S01]  /*9490*/  IMAD R5, R84, R100.reuse, RZ ;  /* 0x0000006454057224 */ /* 0x082fe200078e02ff */
[C---:B------:R-:W-:Y:S01]  /*94a0*/  ISETP.LT.AND P3, PT, R79.reuse, R103, !P0 ;  /* 0x000000674f00720c */ /* 0x040fe20004761270 */
[----:B------:R-:W-:Y:S01]  /*94b0*/  IMAD R79, R79, R100, RZ ;  /* 0x000000644f4f7224 */ /* 0x000fe200078e02ff */
[-C--:B------:R-:W-:Y:S01]  /*94c0*/  LEA R16, P6, R85, R2.reuse, 0x2 ;  /* 0x0000000255107211 */ /* 0x080fe200078c10ff */
[----:B------:R1:W-:Y:S01]  /*94d0*/  @P1 STG.E desc[UR16][R10.64], R44 ;  /* 0x0000002c0a001986 */ /* 0x0003e2000c101910 */
[----:B------:R-:W-:Y:S02]  /*94e0*/  LEA R4, P1, R5, R2, 0x2 ;  /* 0x0000000205047211 */ /* 0x000fe400078210ff */
[----:B------:R-:W-:Y:S01]  /*94f0*/  LEA.HI.X.SX32 R17, R85, R0, 0x2, P6 ;  /* 0x0000000055117211 */ /* 0x000fe200030f16ff */
[----:B--2---:R-:W-:Y:S01]  /*9500*/  IMAD R9, R108, R100, RZ ;  /* 0x000000646c097224 */ /* 0x004fe200078e02ff */
[----:B------:R-:W-:-:S02]  /*9510*/  LEA R6, P6, R79, R2, 0x2 ;  /* 0x000000024f067211 */ /* 0x000fc400078c10ff */
[-C--:B------:R-:W-:Y:S01]  /*9520*/  LEA.HI.X.SX32 R5, R5, R0.reuse, 0x2, P1 ;  /* 0x0000000005057211 */ /* 0x080fe200008f16ff */
[----:B------:R-:W-:Y:S01]  /*9530*/  IMAD R19, R100, 0x2, R9 ;  /* 0x0000000264137824 */ /* 0x000fe200078e0209 */
[----:B------:R2:W-:Y:S01]  /*9540*/  @P4 STG.E desc[UR16][R16.64], R45 ;  /* 0x0000002d10004986 */ /* 0x0005e2000c101910 */
[----:B------:R-:W-:Y:S02]  /*9550*/  LEA.HI.X.SX32 R7, R79, R0, 0x2, P6 ;  /* 0x000000004f077211 */ /* 0x000fe400030f16ff */
[----:B------:R-:W-:Y:S01]  /*9560*/  ISETP.LT.AND P1, PT, R108, R103, !P0 ;  /* 0x000000676c00720c */ /* 0x000fe20004721270 */
[----:B------:R3:W-:Y:S01]  /*9570*/  @P2 STG.E desc[UR16][R4.64], R46 ;  /* 0x0000002e04002986 */ /* 0x0007e2000c101910 */
[-C--:B-1----:R-:W-:Y:S02]  /*9580*/  LEA R10, P6, R19, R2.reuse, 0x2 ;  /* 0x00000002130a7211 */ /* 0x082fe400078c10ff */
[----:B------:R-:W-:Y:S01]  /*9590*/  LEA R8, P2, R9, R2, 0x2 ;  /* 0x0000000209087211 */ /* 0x000fe200078410ff */
[----:B------:R1:W-:Y:S01]  /*95a0*/  @P3 STG.E desc[UR16][R6.64], R47 ;  /* 0x0000002f06003986 */ /* 0x0003e2000c101910 */
[----:B------:R-:W-:-:S02]  /*95b0*/  LEA.HI.X.SX32 R11, R19, R0, 0x2, P6 ;  /* 0x00000000130b7211 */ /* 0x000fc400030f16ff */
[-C--:B------:R-:W-:Y:S01]  /*95c0*/  ISETP.LT.AND P5, PT, R91, R103.reuse, !P0 ;  /* 0x000000675b00720c */ /* 0x080fe200047a1270 */
[----:B--2---:R-:W-:Y:S01]  /*95d0*/  IMAD R17, R100, 0x2, R19 ;  /* 0x0000000264117824 */ /* 0x004fe200078e0213 */
[----:B------:R-:W-:Y:S02]  /*95e0*/  LEA.HI.X.SX32 R9, R9, R0, 0x2, P2 ;  /* 0x0000000009097211 */ /* 0x000fe400010f16ff */
[-C--:B------:R-:W-:Y:S01]  /*95f0*/  ISETP.LT.AND P4, PT, R78, R103.reuse, !P0 ;  /* 0x000000674e00720c */ /* 0x080fe20004781270 */
[C---:B------:R-:W-:Y:S01]  /*9600*/  IMAD R19, R100.reuse, 0x2, R17 ;  /* 0x0000000264137824 */ /* 0x040fe200078e0211 */
[----:B---3--:R-:W-:Y:S01]  /*9610*/  LEA R4, P6, R17, R2, 0x2 ;  /* 0x0000000211047211 */ /* 0x008fe200078c10ff */
[----:B------:R2:W-:Y:S01]  /*9620*/  @P1 STG.E desc[UR16][R8.64], R68 ;  /* 0x0000004408001986 */ /* 0x0005e2000c101910 */
[-C--:B------:R-:W-:Y:S02]  /*9630*/  ISETP.LT.AND P3, PT, R75, R103.reuse, !P0 ;  /* 0x000000674b00720c */ /* 0x080fe40004761270 */
[----:B------:R-:W-:Y:S01]  /*9640*/  LEA.HI.X.SX32 R5, R17, R0, 0x2, P6 ;  /* 0x0000000011057211 */ /* 0x000fe200030f16ff */
[----:B------:R-:W-:Y:S01]  /*9650*/  IMAD R17, R100, 0x2, R19 ;  /* 0x0000000264117824 */ /* 0x000fe200078e0213 */
[----:B-1----:R-:W-:Y:S01]  /*9660*/  LEA R6, P6, R19, R2, 0x2 ;  /* 0x0000000213067211 */ /* 0x002fe200078c10ff */
[----:B------:R1:W-:Y:S01]  /*9670*/  @P5 STG.E desc[UR16][R10.64], R69 ;  /* 0x000000450a005986 */ /* 0x0003e2000c101910 */
[----:B------:R-:W-:-:S02]  /*9680*/  ISETP.LT.AND P2, PT, R74, R103, !P0 ;  /* 0x000000674a00720c */ /* 0x000fc40004741270 */
[----:B------:R-:W-:Y:S01]  /*9690*/  LEA.HI.X.SX32 R7, R19, R0, 0x2, P6 ;  /* 0x0000000013077211 */ /* 0x000fe200030f16ff */
[C---:B------:R-:W-:Y:S01]  /*96a0*/  IMAD R19, R100.reuse, 0x2, R17 ;  /* 0x0000000264137824 */ /* 0x040fe200078e0211 */
[----:B------:R3:W-:Y:S01]  /*96b0*/  @P4 STG.E desc[UR16][R4.64], R70 ;  /* 0x0000004604004986 */ /* 0x0007e2000c101910 */
[----:B--2---:R-:W-:Y:S02]  /*96c0*/  LEA R8, P6, R17, R2, 0x2 ;  /* 0x0000000211087211 */ /* 0x004fe400078c10ff */
[-C--:B------:R-:W-:Y:S01]  /*96d0*/  ISETP.LT.AND P1, PT, R73, R103.reuse, !P0 ;  /* 0x000000674900720c */ /* 0x080fe20004721270 */
[----:B------:R2:W-:Y:S01]  /*96e0*/  @P3 STG.E desc[UR16][R6.64], R71 ;  /* 0x0000004706003986 */ /* 0x0005e2000c101910 */
[----:B------:R-:W-:Y:S01]  /*96f0*/  LEA.HI.X.SX32 R9, R17, R0, 0x2, P6 ;  /* 0x0000000011097211 */ /* 0x000fe200030f16ff */
[----:B------:R-:W-:Y:S01]  /*9700*/  IMAD R17, R100, 0x2, R19 ;  /* 0x0000000264117824 */ /* 0x000fe200078e0213 */
[C---:B-1----:R-:W-:Y:S02]  /*9710*/  LEA R10, P6, R19.reuse, R2, 0x2 ;  /* 0x00000002130a7211 */ /* 0x042fe400078c10ff */
[----:B------:R-:W-:Y:S01]  /*9720*/  ISETP.LT.AND P5, PT, R72, R103, !P0 ;  /* 0x000000674800720c */ /* 0x000fe200047a1270 */
[----:B------:R1:W-:Y:S01]  /*9730*/  @P2 STG.E desc[UR16][R8.64], R64 ;  /* 0x0000004008002986 */ /* 0x0003e2000c101910 */
[----:B------:R-:W-:Y:S01]  /*9740*/  LEA.HI.X.SX32 R11, R19, R0, 0x2, P6 ;  /* 0x00000000130b7211 */ /* 0x000fe200030f16ff */
[----:B------:R-:W-:Y:S01]  /*9750*/  IMAD R19, R100, 0x2, R17 ;  /* 0x0000000264137824 */ /* 0x000fe200078e0211 */
[----:B---3--:R-:W-:-:S02]  /*9760*/  LEA R4, P6, R17, R2, 0x2 ;  /* 0x0000000211047211 */ /* 0x008fc400078c10ff */
[-C--:B------:R-:W-:Y:S01]  /*9770*/  ISETP.LT.AND P4, PT, R63, R103.reuse, !P0 ;  /* 0x000000673f00720c */ /* 0x080fe20004781270 */
[----:B------:R3:W-:Y:S01]  /*9780*/  @P1 STG.E desc[UR16][R10.64], R65 ;  /* 0x000000410a001986 */ /* 0x0007e2000c101910 */
[----:B------:R-:W-:Y:S01]  /*9790*/  LEA.HI.X.SX32 R5, R17, R0, 0x2, P6 ;  /* 0x0000000011057211 */ /* 0x000fe200030f16ff */
[----:B------:R-:W-:Y:S01]  /*97a0*/  IMAD R17, R100, 0x2, R19 ;  /* 0x0000000264117824 */ /* 0x000fe200078e0213 */
[C---:B--2---:R-:W-:Y:S02]  /*97b0*/  LEA R6, P6, R19.reuse, R2, 0x2 ;  /* 0x0000000213067211 */ /* 0x044fe400078c10ff */
[----:B------:R-:W-:Y:S01]  /*97c0*/  ISETP.LT.AND P3, PT, R62, R103, !P0 ;  /* 0x000000673e00720c */ /* 0x000fe20004761270 */
[----:B------:R-:W-:Y:S01]  /*97d0*/  @P5 STG.E desc[UR16][R4.64], R66 ;  /* 0x0000004204005986 */ /* 0x000fe2000c101910 */
[----:B------:R-:W-:Y:S01]  /*97e0*/  LEA.HI.X.SX32 R7, R19, R0, 0x2, P6 ;  /* 0x0000000013077211 */ /* 0x000fe200030f16ff */
[----:B------:R-:W-:Y:S01]  /*97f0*/  IMAD R19, R100, 0x2, R17 ;  /* 0x0000000264137824 */ /* 0x000fe200078e0211 */
[----:B-1----:R-:W-:-:S02]  /*9800*/  LEA R8, P6, R17, R2, 0x2 ;  /* 0x0000000211087211 */ /* 0x002fc400078c10ff */
[-C--:B------:R-:W-:Y:S01]  /*9810*/  ISETP.LT.AND P2, PT, R61, R103.reuse, !P0 ;  /* 0x000000673d00720c */ /* 0x080fe20004741270 */
[----:B------:R-:W-:Y:S01]  /*9820*/  @P4 STG.E desc[UR16][R6.64], R67 ;  /* 0x0000004306004986 */ /* 0x000fe2000c101910 */
[----:B------:R-:W-:Y:S01]  /*9830*/  LEA.HI.X.SX32 R9, R17, R0, 0x2, P6 ;  /* 0x0000000011097211 */ /* 0x000fe200030f16ff */
[----:B------:R-:W-:Y:S01]  /*9840*/  IMAD R17, R100, 0x2, R19 ;  /* 0x0000000264117824 */ /* 0x000fe200078e0213 */
[C---:B---3--:R-:W-:Y:S01]  /*9850*/  LEA R10, P6, R19.reuse, R2, 0x2 ;  /* 0x00000002130a7211 */ /* 0x048fe200078c10ff */
[----:B------:R-:W1:Y:S01]  /*9860*/  LDS.128 R4, [R98] ;  /* 0x0000000062047984 */ /* 0x000e620000000c00 */
[-C--:B------:R-:W-:Y:S02]  /*9870*/  ISETP.LT.AND P1, PT, R60, R103.reuse, !P0 ;  /* 0x000000673c00720c */ /* 0x080fe40004721270 */
[----:B------:R-:W-:Y:S01]  /*9880*/  LEA.HI.X.SX32 R11, R19, R0, 0x2, P6 ;  /* 0x00000000130b7211 */ /* 0x000fe200030f16ff */
[C---:B------:R-:W-:Y:S01]  /*9890*/  IMAD R19, R100.reuse, 0x2, R17 ;  /* 0x0000000264137824 */ /* 0x040fe200078e0211 */
[----:B------:R-:W-:Y:S01]  /*98a0*/  LEA R16, P6, R17, R2, 0x2 ;  /* 0x0000000211107211 */ /* 0x000fe200078c10ff */
[----:B------:R2:W-:Y:S01]  /*98b0*/  @P3 STG.E desc[UR16][R8.64], R56 ;  /* 0x0000003808003986 */ /* 0x0005e2000c101910 */
[----:B------:R-:W-:Y:S01]  /*98c0*/  ISETP.LT.AND P5, PT, R55, R103, !P0 ;  /* 0x000000673700720c */ /* 0x000fe200047a1270 */
[----:B------:R-:W-:Y:S01]  /*98d0*/  IMAD R23, R100, 0x2, R19 ;  /* 0x0000000264177824 */ /* 0x000fe200078e0213 */
[----:B------:R-:W-:Y:S01]  /*98e0*/  LEA.HI.X.SX32 R17, R17, R0, 0x2, P6 ;  /* 0x0000000011117211 */ /* 0x000fe200030f16ff */
[----:B------:R3:W-:Y:S01]  /*98f0*/  @P2 STG.E desc[UR16][R10.64], R57 ;  /* 0x000000390a002986 */ /* 0x0007e2000c101910 */
[----:B------:R-:W-:-:S02]  /*9900*/  LEA R18, P6, R19, R2, 0x2 ;  /* 0x0000000213127211 */ /* 0x000fc400078c10ff */
[-C--:B------:R-:W-:Y:S01]  /*9910*/  ISETP.LT.AND P4, PT, R38, R103.reuse, !P0 ;  /* 0x000000672600720c */ /* 0x080fe20004781270 */
[----:B------:R4:W-:Y:S01]  /*9920*/  @P1 STG.E desc[UR16][R16.64], R58 ;  /* 0x0000003a10001986 */ /* 0x0009e2000c101910 */
[----:B------:R-:W-:Y:S02]  /*9930*/  LEA.HI.X.SX32 R19, R19, R0, 0x2, P6 ;  /* 0x0000000013137211 */ /* 0x000fe400030f16ff */
[C---:B------:R-:W-:Y:S01]  /*9940*/  LEA R28, P6, R23.reuse, R2, 0x2 ;  /* 0x00000002171c7211 */ /* 0x040fe200078c10ff */
[----:B--2---:R-:W-:Y:S01]  /*9950*/  IMAD R9, R100, 0x2, R23 ;  /* 0x0000000264097824 */ /* 0x004fe200078e0217 */
[----:B------:R-:W-:Y:S01]  /*9960*/  ISETP.LT.AND P3, PT, R54, R103, !P0 ;  /* 0x000000673600720c */ /* 0x000fe20004761270 */
[----:B------:R2:W-:Y:S01]  /*9970*/  @P5 STG.E desc[UR16][R18.64], R59 ;  /* 0x0000003b12005986 */ /* 0x0005e2000c101910 */
[----:B------:R-:W-:Y:S01]  /*9980*/  LEA.HI.X.SX32 R29, R23, R0, 0x2, P6 ;  /* 0x00000000171d7211 */ /* 0x000fe200030f16ff */
[----:B---3--:R-:W-:Y:S01]  /*9990*/  IMAD R11, R100, 0x2, R9 ;  /* 0x00000002640b7824 */ /* 0x008fe200078e0209 */
[----:B------:R-:W-:-:S02]  /*99a0*/  LEA R30, P6, R9, R2, 0x2 ;  /* 0x00000002091e7211 */ /* 0x000fc400078c10ff */
[-C--:B------:R-:W-:Y:S01]  /*99b0*/  ISETP.LT.AND P5, PT, R27, R103.reuse, !P0 ;  /* 0x000000671b00720c */ /* 0x080fe200047a1270 */
[C---:B------:R-:W-:Y:S01]  /*99c0*/  IMAD R23, R100.reuse, 0x2, R11 ;  /* 0x0000000264177824 */ /* 0x040fe200078e020b */
[----:B------:R-:W-:Y:S01]  /*99d0*/  LEA.HI.X.SX32 R31, R9, R0, 0x2, P6 ;  /* 0x00000000091f7211 */ /* 0x000fe200030f16ff */
[----:B------:R3:W-:Y:S01]  /*99e0*/  @P4 STG.E desc[UR16][R28.64], R40 ;  /* 0x000000281c004986 */ /* 0x0007e2000c101910 */
[----:B----4-:R-:W-:Y:S01]  /*99f0*/  LEA R16, P6, R11, R2, 0x2 ;  /* 0x000000020b107211 */ /* 0x010fe200078c10ff */
[----:B------:R-:W-:Y:S01]  /*9a00*/  IMAD R27, R100, 0x2, R23 ;  /* 0x00000002641b7824 */ /* 0x000fe200078e0217 */
[-C--:B------:R-:W-:Y:S01]  /*9a10*/  ISETP.LT.AND P2, PT, R53, R103.reuse, !P0 ;  /* 0x000000673500720c */ /* 0x080fe20004741270 */
[----:B------:R4:W-:Y:S01]  /*9a20*/  @P3 STG.E desc[UR16][R30.64], R41 ;  /* 0x000000291e003986 */ /* 0x0009e2000c101910 */
[----:B------:R-:W-:Y:S02]  /*9a30*/  LEA.HI.X.SX32 R17, R11, R0, 0x2, P6 ;  /* 0x000000000b117211 */ /* 0x000fe400030f16ff */
[----:B--2---:R-:W-:Y:S01]  /*9a40*/  LEA R18, P6, R23, R2, 0x2 ;  /* 0x0000000217127211 */ /* 0x004fe200078c10ff */
[----:B------:R-:W2:Y:S01]  /*9a50*/  LDS.128 R8, [R98+0x2000] ;  /* 0x0020000062087984 */ /* 0x000ea20000000c00 */
[----:B------:R-:W-:-:S02]  /*9a60*/  ISETP.LT.AND P1, PT, R24, R103, !P0 ;  /* 0x000000671800720c */ /* 0x000fc40004721270 */
[----:B------:R-:W-:Y:S01]  /*9a70*/  LEA.HI.X.SX32 R19, R23, R0, 0x2, P6 ;  /* 0x0000000017137211 */ /* 0x000fe200030f16ff */
[----:B------:R-:W-:Y:S01]  /*9a80*/  IMAD R23, R100, 0x2, R27 ;  /* 0x0000000264177824 */ /* 0x000fe200078e021b */
[C---:B---3--:R-:W-:Y:S02]  /*9a90*/  LEA R28, P6, R27.reuse, R2, 0x2 ;  /* 0x000000021b1c7211 */ /* 0x048fe400078c10ff */
[-C--:B------:R-:W-:Y:S01]  /*9aa0*/  ISETP.LT.AND P4, PT, R52, R103.reuse, !P0 ;  /* 0x000000673400720c */ /* 0x080fe20004781270 */
[----:B------:R-:W-:Y:S01]  /*9ab0*/  @P2 STG.E desc[UR16][R16.64], R42 ;  /* 0x0000002a10002986 */ /* 0x000fe2000c101910 */
[----:B------:R-:W-:Y:S01]  /*9ac0*/  LEA.HI.X.SX32 R29, R27, R0, 0x2, P6 ;  /* 0x000000001b1d7211 */ /* 0x000fe200030f16ff */
[----:B------:R-:W-:Y:S01]  /*9ad0*/  IMAD R27, R100, 0x2, R23 ;  /* 0x00000002641b7824 */ /* 0x000fe200078e0217 */
[----:B----4-:R-:W-:Y:S02]  /*9ae0*/  LEA R30, P6, R23, R2, 0x2 ;  /* 0x00000002171e7211 */ /* 0x010fe400078c10ff */
[-C--:B------:R-:W-:Y:S01]  /*9af0*/  ISETP.LT.AND P3, PT, R39, R103.reuse, !P0 ;  /* 0x000000672700720c */ /* 0x080fe20004761270 */
[----:B------:R-:W-:Y:S01]  /*9b00*/  @P1 STG.E desc[UR16][R18.64], R43 ;  /* 0x0000002b12001986 */ /* 0x000fe2000c101910 */
[----:B------:R-:W-:-:S02]  /*9b10*/  ISETP.LT.AND P2, PT, R12, R103, !P0 ;  /* 0x000000670c00720c */ /* 0x000fc40004741270 */
[----:B------:R-:W-:Y:S01]  /*9b20*/  LEA.HI.X.SX32 R31, R23, R0, 0x2, P6 ;  /* 0x00000000171f7211 */ /* 0x000fe200030f16ff */
[----:B------:R-:W-:Y:S01]  /*9b30*/  IMAD R23, R100, 0x2, R27 ;  /* 0x0000000264177824 */ /* 0x000fe200078e021b */
[----:B------:R-:W-:Y:S01]  /*9b40*/  LEA R12, P6, R27, R2, 0x2 ;  /* 0x000000021b0c7211 */ /* 0x000fe200078c10ff */
[----:B------:R-:W3:Y:S01]  /*9b50*/  LDS.128 R16, [R98+0x4000] ;  /* 0x0040000062107984 */ /* 0x000ee20000000c00 */
[----:B------:R-:W-:-:S03]  /*9b60*/  ISETP.LT.AND P1, PT, R37, R103, !P0 ;  /* 0x000000672500720c */ /* 0x000fc60004721270 */
[----:B-1----:R1:W-:Y:S01]  /*9b70*/  @P5 STG.E desc[UR16][R28.64], R4 ;  /* 0x000000041c005986 */ /* 0x0023e2000c101910 */
[-C--:B------:R-:W-:Y:S02]  /*9b80*/  ISETP.LT.AND P5, PT, R13, R103.reuse, !P0 ;  /* 0x000000670d00720c */ /* 0x080fe400047a1270 */
[----:B------:R-:W-:Y:S01]  /*9b90*/  LEA.HI.X.SX32 R13, R27, R0, 0x2, P6 ;  /* 0x000000001b0d7211 */ /* 0x000fe200030f16ff */
[----:B------:R-:W-:Y:S01]  /*9ba0*/  IMAD R27, R100, 0x2, R23 ;  /* 0x00000002641b7824 */ /* 0x000fe200078e0217 */
[C---:B------:R-:W-:Y:S01]  /*9bb0*/  LEA R32, P6, R23.reuse, R2, 0x2 ;  /* 0x0000000217207211 */ /* 0x040fe200078c10ff */
[----:B------:R4:W-:Y:S01]  /*9bc0*/  @P4 STG.E desc[UR16][R30.64], R5 ;  /* 0x000000051e004986 */ /* 0x0009e2000c101910 */
[-C--:B------:R-:W-:Y:S02]  /*9bd0*/  ISETP.LT.AND P4, PT, R36, R103.reuse, !P0 ;  /* 0x000000672400720c */ /* 0x080fe40004781270 */
[----:B------:R-:W-:Y:S01]  /*9be0*/  LEA.HI.X.SX32 R33, R23, R0, 0x2, P6 ;  /* 0x0000000017217211 */ /* 0x000fe200030f16ff */
[----:B------:R2:W-:Y:S01]  /*9bf0*/  @P3 STG.E desc[UR16][R12.64], R6 ;  /* 0x000000060c003986 */ /* 0x0005e2000c101910 */
[-C--:B------:R-:W-:Y:S01]  /*9c00*/  ISETP.LT.AND P3, PT, R15, R103.reuse, !P0 ;  /* 0x000000670f00720c */ /* 0x080fe20004761270 */
[----:B------:R-:W-:Y:S01]  /*9c10*/  IMAD R15, R100, 0x2, R27 ;  /* 0x00000002640f7824 */ /* 0x000fe200078e021b */
[C---:B-1----:R-:W-:Y:S01]  /*9c20*/  LEA R28, P6, R27.reuse, R2, 0x2 ;  /* 0x000000021b1c7211 */ /* 0x042fe200078c10ff */
[----:B------:R1:W-:Y:S01]  /*9c30*/  @P2 STG.E desc[UR16][R32.64], R7 ;  /* 0x0000000720002986 */ /* 0x0003e2000c101910 */
[----:B------:R-:W-:Y:S01]  /*9c40*/  ISETP.LT.AND P2, PT, R26, R103, !P0 ;  /* 0x000000671a00720c */ /* 0x000fe20004741270 */
[----:B------:R-:W-:Y:S01]  /*9c50*/  IMAD R23, R100, 0x2, R15 ;  /* 0x0000000264177824 */ /* 0x000fe200078e020f */
[----:B------:R-:W-:-:S02]  /*9c60*/  LEA.HI.X.SX32 R29, R27, R0, 0x2, P6 ;  /* 0x000000001b1d7211 */ /* 0x000fc400030f16ff */
[----:B------:R-:W-:-:S03]  /*9c70*/  LEA R4, P6, R15, R2, 0x2 ;  /* 0x000000020f047211 */ /* 0x000fc600078c10ff */
[----:B--2---:R-:W-:Y:S01]  /*9c80*/  @P1 STG.E desc[UR16][R28.64], R8 ;  /* 0x000000081c001986 */ /* 0x004fe2000c101910 */
[----:B----4-:R-:W-:Y:S01]  /*9c90*/  LEA.HI.X.SX32 R5, R15, R0, 0x2, P6 ;  /* 0x000000000f057211 */ /* 0x010fe200030f16ff */
[C---:B------:R-:W-:Y:S01]  /*9ca0*/  IMAD R15, R100.reuse, 0x2, R23 ;  /* 0x00000002640f7824 */ /* 0x040fe200078e0217 */
[----:B------:R-:W-:Y:S02]  /*9cb0*/  LEA R12, P6, R23, R2, 0x2 ;  /* 0x00000002170c7211 */ /* 0x000fe400078c10ff */
[-C--:B------:R-:W-:Y:S01]  /*9cc0*/  ISETP.LT.AND P1, PT, R21, R103.reuse, !P0 ;  /* 0x000000671500720c */ /* 0x080fe20004721270 */
[----:B------:R2:W-:Y:S01]  /*9cd0*/  @P5 STG.E desc[UR16][R4.64], R9 ;  /* 0x0000000904005986 */ /* 0x0005e2000c101910 */
[----:B------:R-:W-:Y:S01]  /*9ce0*/  LEA.HI.X.SX32 R13, R23, R0, 0x2, P6 ;  /* 0x00000000170d7211 */ /* 0x000fe200030f16ff */
[C---:B------:R-:W-:Y:S01]  /*9cf0*/  IMAD R21, R100.reuse, 0x2, R15 ;  /* 0x0000000264157824 */ /* 0x040fe200078e020f */
[----:B------:R-:W-:Y:S02]  /*9d00*/  LEA R6, P6, R15, R2, 0x2 ;  /* 0x000000020f067211 */ /* 0x000fe400078c10ff */
[-C--:B------:R-:W-:Y:S01]  /*9d10*/  ISETP.LT.AND P5, PT, R25, R103.reuse, !P0 ;  /* 0x000000671900720c */ /* 0x080fe200047a1270 */
[----:B------:R4:W-:Y:S01]  /*9d20*/  @P4 STG.E desc[UR16][R12.64], R10 ;  /* 0x0000000a0c004986 */ /* 0x0009e2000c101910 */
[----:B-1----:R-:W-:Y:S01]  /*9d30*/  LEA.HI.X.SX32 R7, R15, R0, 0x2, P6 ;  /* 0x000000000f077211 */ /* 0x002fe200030f16ff */
[----:B------:R-:W-:Y:S01]  /*9d40*/  IMAD R15, R100, 0x2, R21 ;  /* 0x00000002640f7824 */ /* 0x000fe200078e0215 */
[----:B------:R-:W-:Y:S01]  /*9d50*/  ISETP.LT.AND P4, PT, R22, R103, !P0 ;  /* 0x000000671600720c */ /* 0x000fe20004781270 */
[----:B------:R-:W1:Y:S01]  /*9d60*/  LDS.128 R24, [R98+0x6000] ;  /* 0x0060000062187984 */ /* 0x000e620000000c00 */
[----:B------:R-:W-:Y:S01]  /*9d70*/  LEA R22, P6, R21, R2, 0x2 ;  /* 0x0000000215167211 */ /* 0x000fe200078c10ff */
[----:B--2---:R-:W-:-:S02]  /*9d80*/  IMAD R9, R100, 0x2, R15 ;  /* 0x0000000264097824 */ /* 0x004fc400078e020f */
[----:B------:R2:W-:Y:S01]  /*9d90*/  @P3 STG.E desc[UR16][R6.64], R11 ;  /* 0x0000000b06003986 */ /* 0x0005e2000c101910 */
[----:B------:R-:W-:Y:S02]  /*9da0*/  LEA.HI.X.SX32 R23, R21, R0, 0x2, P6 ;  /* 0x0000000015177211 */ /* 0x000fe400030f16ff */
[C---:B------:R-:W-:Y:S01]  /*9db0*/  LEA R4, P6, R15.reuse, R2, 0x2 ;  /* 0x000000020f047211 */ /* 0x040fe200078c10ff */
[----:B----4-:R-:W-:Y:S01]  /*9dc0*/  IMAD R13, R100, 0x2, R9 ;  /* 0x00000002640d7824 */ /* 0x010fe200078e0209 */
[-C--:B------:R-:W-:Y:S01]  /*9dd0*/  ISETP.LT.AND P3, PT, R20, R103.reuse, !P0 ;  /* 0x000000671400720c */ /* 0x080fe20004761270 */
[----:B---3--:R3:W-:Y:S01]  /*9de0*/  @P2 STG.E desc[UR16][R22.64], R16 ;  /* 0x0000001016002986 */ /* 0x0087e2000c101910 */
[----:B------:R-:W-:Y:S02]  /*9df0*/  LEA.HI.X.SX32 R5, R15, R0, 0x2, P6 ;  /* 0x000000000f057211 */ /* 0x000fe400030f16ff */
[----:B------:R-:W-:Y:S01]  /*9e00*/  ISETP.LT.AND P2, PT, R3, R103, !P0 ;  /* 0x000000670300720c */ /* 0x000fe20004741270 */
[C---:B------:R-:W-:Y:S01]  /*9e10*/  IMAD R3, R100.reuse, 0x2, R13 ;  /* 0x0000000264037824 */ /* 0x040fe200078e020d */
[-C--:B------:R-:W-:Y:S01]  /*9e20*/  LEA R8, P6, R9, R2.reuse, 0x2 ;  /* 0x0000000209087211 */ /* 0x080fe200078c10ff */
[----:B------:R3:W-:Y:S01]  /*9e30*/  @P1 STG.E desc[UR16][R4.64], R17 ;  /* 0x0000001104001986 */ /* 0x0007e2000c101910 */
[----:B--2---:R-:W-:Y:S01]  /*9e40*/  LEA R6, P1, R13, R2, 0x2 ;  /* 0x000000020d067211 */ /* 0x004fe200078210ff */
[----:B------:R-:W-:Y:S01]  /*9e50*/  IMAD R15, R100, 0x2, R3 ;  /* 0x00000002640f7824 */ /* 0x000fe200078e0203 */
[----:B------:R-:W-:-:S02]  /*9e60*/  LEA.HI.X.SX32 R9, R9, R0, 0x2, P6 ;  /* 0x0000000009097211 */ /* 0x000fc400030f16ff */
[----:B------:R-:W-:Y:S01]  /*9e70*/  LEA.HI.X.SX32 R7, R13, R0, 0x2, P1 ;  /* 0x000000000d077211 */ /* 0x000fe200008f16ff */
[----:B------:R-:W-:Y:S01]  /*9e80*/  IMAD R21, R100, 0x2, R15 ;  /* 0x0000000264157824 */ /* 0x000fe200078e020f */
[-C--:B------:R-:W-:Y:S01]  /*9e90*/  LEA R12, P1, R15, R2.reuse, 0x2 ;  /* 0x000000020f0c7211 */ /* 0x080fe200078210ff */
[----:B------:R3:W-:Y:S01]  /*9ea0*/  @P5 STG.E desc[UR16][R8.64], R18 ;  /* 0x0000001208005986 */ /* 0x0007e2000c101910 */
[----:B------:R-:W-:Y:S02]  /*9eb0*/  LEA R10, P6, R3, R2, 0x2 ;  /* 0x00000002030a7211 */ /* 0x000fe400078c10ff */
[----:B------:R-:W-:Y:S01]  /*9ec0*/  LEA.HI.X.SX32 R13, R15, R0, 0x2, P1 ;  /* 0x000000000f0d7211 */ /* 0x000fe200008f16ff */
[----:B------:R3:W-:Y:S01]  /*9ed0*/  @P4 STG.E desc[UR16][R6.64], R19 ;  /* 0x0000001306004986 */ /* 0x0007e2000c101910 */
[-C--:B------:R-:W-:Y:S02]  /*9ee0*/  ISETP.LT.AND P1, PT, R14, R103.reuse, !P0 ;  /* 0x000000670e00720c */ /* 0x080fe40004721270 */
[----:B------:R-:W-:-:S02]  /*9ef0*/  ISETP.LT.AND P0, PT, R97, R103, !P0 ;  /* 0x000000676100720c */ /* 0x000fc40004701270 */
[----:B------:R-:W-:Y:S01]  /*9f00*/  LEA.HI.X.SX32 R11, R3, R0, 0x2, P6 ;  /* 0x00000000030b7211 */ /* 0x000fe200030f16ff */
[----:B------:R-:W-:Y:S01]  /*9f10*/  IMAD R3, R100, 0x2, R21 ;  /* 0x0000000264037824 */ /* 0x000fe200078e0215 */
[----:B------:R-:W-:-:S04]  /*9f20*/  LEA R20, P6, R21, R2, 0x2 ;  /* 0x0000000215147211 */ /* 0x000fc800078c10ff */
[----:B------:R-:W-:Y:S01]  /*9f30*/  LEA.HI.X.SX32 R21, R21, R0, 0x2, P6 ;  /* 0x0000000015157211 */ /* 0x000fe200030f16ff */
[----:B-1----:R3:W-:Y:S01]  /*9f40*/  @P3 STG.E desc[UR16][R10.64], R24 ;  /* 0x000000180a003986 */ /* 0x0027e2000c101910 */
[----:B------:R-:W-:-:S03]  /*9f50*/  LEA R2, P6, R3, R2, 0x2 ;  /* 0x0000000203027211 */ /* 0x000fc600078c10ff */
[----:B------:R3:W-:Y:S01]  /*9f60*/  @P2 STG.E desc[UR16][R12.64], R25 ;  /* 0x000000190c002986 */ /* 0x0007e2000c101910 */
[----:B------:R-:W-:-:S03]  /*9f70*/  LEA.HI.X.SX32 R3, R3, R0, 0x2, P6 ;  /* 0x0000000003037211 */ /* 0x000fc600030f16ff */
[----:B------:R3:W-:Y:S01]  /*9f80*/  @P1 STG.E desc[UR16][R20.64], R26 ;  /* 0x0000001a14001986 */ /* 0x0007e2000c101910 */
[----:B------:R-:W-:Y:S05]  /*9f90*/  @!P0 EXIT ;  /* 0x000000000000894d */ /* 0x000fea0003800000 */
[----:B------:R-:W-:Y:S01]  /*9fa0*/  STG.E desc[UR16][R2.64], R27 ;  /* 0x0000001b02007986 */ /* 0x000fe2000c101910 */
[----:B------:R-:W-:Y:S05]  /*9fb0*/  EXIT ;  /* 0x000000000000794d */ /* 0x000fea0003800000 */
.L_x_3:
[----:B------:R-:W-:-:S00]  /*9fc0*/  BRA `(.L_x_3) ;  /* 0xfffffffc00fc7947 */ /* 0x000fc0000383ffff */
[----:B------:R-:W-:-:S00]  /*9fd0*/  NOP ;  /* 0x0000000000007918 */ /* 0x000fc00000000000 */
        /* <DEDUP_REMOVED lines=10> */
.L_x_4:


//--------------------- .nv.shared.matmul_kernel  --------------------------
	.section	.nv.shared.matmul_kernel,"aw",@nobits
	.sectionflags	@""
	.align	16
	.zero		1024


//--------------------- .nv.shared.reserved.0     --------------------------
	.section	.nv.shared.reserved.0,"aw",@nobits
	.weak		__nv_reservedSMEM_offset_0_alias
	.size		__nv_reservedSMEM_offset_0_alias, 0, 64
	.other		__nv_reservedSMEM_offset_0_alias,@"STO_CUDA_RESERVED_SHARED STV_DEFAULT"
__nv_reservedSMEM_offset_0_alias:
	.zero		0
	.zero		64


//--------------------- .nv.constant0.matmul_kernel --------------------------
	.section	.nv.constant0.matmul_kernel,"a",@progbits
	.sectionflags	@""
	.align	4
.nv.constant0.matmul_kernel:
	.zero		976


//--------------------- SYMBOLS --------------------------

	.type		.nv.reservedSmem.offset0,@object
	.size		.nv.reservedSmem.offset0,0x4
	.type		.nv.reservedSmem.cap,@object
	.size		.nv.reservedSmem.cap,0x4
